	.target	sm_103a

	.elftype	@"ET_EXEC"


//--------------------- .note.nv.tkinfo           --------------------------
	.section	.note.nv.tkinfo,"",@"SHT_NOTE"
	.sectionflags	@"SHF_NOTE_NV_TKINFO"
	.tkinfo
        /*0018*/ 	.word	0x00000002
        /*0030*/ 	.string	""
        /*0030*/ 	.string	"ptxas"
        /*0030*/ 	.string	"Cuda compilation tools, release 13.0, V13.0.88"
        /*0030*/ 	.string	"Build cuda_13.0.r13.0/compiler.36424714_0"
        /*0030*/ 	.string	"-arch sm_103a -m 64 "



//--------------------- .note.nv.cuinfo           --------------------------
	.section	.note.nv.cuinfo,"",@"SHT_NOTE"
	.sectionflags	@"SHF_NOTE_NV_CUINFO"
        /*0018*/ 	.short	0x0002
        /*001a*/ 	.short	0x0067
        /*001c*/ 	.short	0x0082
	.zero		2


//--------------------- .nv.info                  --------------------------
	.section	.nv.info,"",@"SHT_CUDA_INFO"
	.align	4


	//----- nvinfo : EIATTR_REGCOUNT
	.align		4
        /*0000*/ 	.byte	0x04, 0x2f
        /*0002*/ 	.short	(.L_12 - .L_11)
	.align		4
.L_11:
        /*0004*/ 	.word	index@(_ZN7cutlass13device_kernelIN5flash11enable_sm90INS1_16FlashAttnFwdSm90INS1_25CollectiveMainloopFwdSm90ILi2EN4cute5tupleIJNS5_1CILi1EEES8_S8_EEENS6_IJNS7_ILi128EEENS7_ILi96EEENS7_ILi192EEEEEELi192ENS_6half_tEfNS_4arch4Sm90ELb1ELb0ELb0ELb1ELb1ELb1ELb0ELb1ELb1ELb1ELb1ELb0EEENS1_21CollectiveEpilogueFwdINS6_IJSA_SC_SB_EEES9_SE_SG_Li256ELb1ELb1ELb1ELb0EEENS1_36VarlenDynamicPersistentTileSchedulerILi128ELi96ELi256ELi128ELb1ELb1ELb1ELb1ELb1ELb1EEEEEEEEEvNT_6ParamsE)
        /*0008*/ 	.word	0x00000004


	//----- nvinfo : EIATTR_FRAME_SIZE
	.align		4
.L_12:
        /*000c*/ 	.byte	0x04, 0x11
        /*000e*/ 	.short	(.L_14 - .L_13)
	.align		4
.L_13:
        /*0010*/ 	.word	index@(_ZN7cutlass13device_kernelIN5flash11enable_sm90INS1_16FlashAttnFwdSm90INS1_25CollectiveMainloopFwdSm90ILi2EN4cute5tupleIJNS5_1CILi1EEES8_S8_EEENS6_IJNS7_ILi128EEENS7_ILi96EEENS7_ILi192EEEEEELi192ENS_6half_tEfNS_4arch4Sm90ELb1ELb0ELb0ELb1ELb1ELb1ELb0ELb1ELb1ELb1ELb1ELb0EEENS1_21CollectiveEpilogueFwdINS6_IJSA_SC_SB_EEES9_SE_SG_Li256ELb1ELb1ELb1ELb0EEENS1_36VarlenDynamicPersistentTileSchedulerILi128ELi96ELi256ELi128ELb1ELb1ELb1ELb1ELb1ELb1EEEEEEEEEvNT_6ParamsE)
        /*0014*/ 	.word	0x00000000


	//----- nvinfo : EIATTR_REGCOUNT
	.align		4
.L_14:
        /*0018*/ 	.byte	0x04, 0x2f
        /*001a*/ 	.short	(.L_16 - .L_15)
	.align		4
.L_15:
        /*001c*/ 	.word	index@(_ZN7cutlass13device_kernelIN5flash11enable_sm90INS1_16FlashAttnFwdSm90INS1_25CollectiveMainloopFwdSm90ILi2EN4cute5tupleIJNS5_1CILi1EEES8_S8_EEENS6_IJNS7_ILi128EEENS7_ILi96EEENS7_ILi192EEEEEELi192ENS_6half_tEfNS_4arch4Sm90ELb1ELb0ELb0ELb1ELb1ELb0ELb0ELb1ELb1ELb1ELb1ELb0EEENS1_21CollectiveEpilogueFwdINS6_IJSA_SC_SB_EEES9_SE_SG_Li256ELb1ELb1ELb1ELb0EEENS1_36VarlenDynamicPersistentTileSchedulerILi128ELi96ELi256ELi128ELb1ELb1ELb1ELb1ELb1ELb1EEEEEEEEEvNT_6ParamsE)
        /*0020*/ 	.word	0x00000004


	//----- nvinfo : EIATTR_FRAME_SIZE
	.align		4
.L_16:
        /*0024*/ 	.byte	0x04, 0x11
        /*0026*/ 	.short	(.L_18 - .L_17)
	.align		4
.L_17:
        /*0028*/ 	.word	index@(_ZN7cutlass13device_kernelIN5flash11enable_sm90INS1_16FlashAttnFwdSm90INS1_25CollectiveMainloopFwdSm90ILi2EN4cute5tupleIJNS5_1CILi1EEES8_S8_EEENS6_IJNS7_ILi128EEENS7_ILi96EEENS7_ILi192EEEEEELi192ENS_6half_tEfNS_4arch4Sm90ELb1ELb0ELb0ELb1ELb1ELb0ELb0ELb1ELb1ELb1ELb1ELb0EEENS1_21CollectiveEpilogueFwdINS6_IJSA_SC_SB_EEES9_SE_SG_Li256ELb1ELb1ELb1ELb0EEENS1_36VarlenDynamicPersistentTileSchedulerILi128ELi96ELi256ELi128ELb1ELb1ELb1ELb1ELb1ELb1EEEEEEEEEvNT_6ParamsE)
        /*002c*/ 	.word	0x00000000


	//----- nvinfo : EIATTR_REGCOUNT
	.align		4
.L_18:
        /*0030*/ 	.byte	0x04, 0x2f
        /*0032*/ 	.short	(.L_20 - .L_19)
	.align		4
.L_19:
        /*0034*/ 	.word	index@(_ZN7cutlass13device_kernelIN5flash11enable_sm90INS1_16FlashAttnFwdSm90INS1_25CollectiveMainloopFwdSm90ILi2EN4cute5tupleIJNS5_1CILi1EEES8_S8_EEENS6_IJNS7_ILi128EEENS7_ILi96EEENS7_ILi192EEEEEELi192ENS_6half_tEfNS_4arch4Sm90ELb1ELb0ELb0ELb0ELb1ELb0ELb0ELb1ELb1ELb1ELb1ELb0EEENS1_21CollectiveEpilogueFwdINS6_IJSA_SC_SB_EEES9_SE_SG_Li256ELb0ELb1ELb1ELb0EEENS1_19SingleTileSchedulerILb0ELb1ELb1ELi128EEEEEEEEEvNT_6ParamsE)
        /*0038*/ 	.word	0x00000004


	//----- nvinfo : EIATTR_FRAME_SIZE
	.align		4
.L_20:
        /*003c*/ 	.byte	0x04, 0x11
        /*003e*/ 	.short	(.L_22 - .L_21)
	.align		4
.L_21:
        /*0040*/ 	.word	index@(_ZN7cutlass13device_kernelIN5flash11enable_sm90INS1_16FlashAttnFwdSm90INS1_25CollectiveMainloopFwdSm90ILi2EN4cute5tupleIJNS5_1CILi1EEES8_S8_EEENS6_IJNS7_ILi128EEENS7_ILi96EEENS7_ILi192EEEEEELi192ENS_6half_tEfNS_4arch4Sm90ELb1ELb0ELb0ELb0ELb1ELb0ELb0ELb1ELb1ELb1ELb1ELb0EEENS1_21CollectiveEpilogueFwdINS6_IJSA_SC_SB_EEES9_SE_SG_Li256ELb0ELb1ELb1ELb0EEENS1_19SingleTileSchedulerILb0ELb1ELb1ELi128EEEEEEEEEvNT_6ParamsE)
        /*0044*/ 	.word	0x00000000


	//----- nvinfo : EIATTR_REGCOUNT
	.align		4
.L_22:
        /*0048*/ 	.byte	0x04, 0x2f
        /*004a*/ 	.short	(.L_24 - .L_23)
	.align		4
.L_23:
        /*004c*/ 	.word	index@(_ZN7cutlass13device_kernelIN5flash11enable_sm90INS1_16FlashAttnFwdSm90INS1_25CollectiveMainloopFwdSm90ILi2EN4cute5tupleIJNS5_1CILi1EEES8_S8_EEENS6_IJNS7_ILi128EEENS7_ILi96EEENS7_ILi192EEEEEELi192ENS_6half_tEfNS_4arch4Sm90ELb0ELb1ELb0ELb1ELb1ELb1ELb0ELb1ELb1ELb1ELb1ELb0EEENS1_21CollectiveEpilogueFwdINS6_IJSA_SC_SB_EEES9_SE_SG_Li256ELb1ELb1ELb1ELb0EEENS1_36VarlenDynamicPersistentTileSchedulerILi128ELi96ELi256ELi128ELb1ELb1ELb1ELb1ELb0ELb1EEEEEEEEEvNT_6ParamsE)
        /*0050*/ 	.word	0x00000004


	//----- nvinfo : EIATTR_FRAME_SIZE
	.align		4
.L_24:
        /*0054*/ 	.byte	0x04, 0x11
        /*0056*/ 	.short	(.L_26 - .L_25)
	.align		4
.L_25:
        /*0058*/ 	.word	index@(_ZN7cutlass13device_kernelIN5flash11enable_sm90INS1_16FlashAttnFwdSm90INS1_25CollectiveMainloopFwdSm90ILi2EN4cute5tupleIJNS5_1CILi1EEES8_S8_EEENS6_IJNS7_ILi128EEENS7_ILi96EEENS7_ILi192EEEEEELi192ENS_6half_tEfNS_4arch4Sm90ELb0ELb1ELb0ELb1ELb1ELb1ELb0ELb1ELb1ELb1ELb1ELb0EEENS1_21CollectiveEpilogueFwdINS6_IJSA_SC_SB_EEES9_SE_SG_Li256ELb1ELb1ELb1ELb0EEENS1_36VarlenDynamicPersistentTileSchedulerILi128ELi96ELi256ELi128ELb1ELb1ELb1ELb1ELb0ELb1EEEEEEEEEvNT_6ParamsE)
        /*005c*/ 	.word	0x00000000


	//----- nvinfo : EIATTR_REGCOUNT
	.align		4
.L_26:
        /*0060*/ 	.byte	0x04, 0x2f
        /*0062*/ 	.short	(.L_28 - .L_27)
	.align		4
.L_27:
        /*0064*/ 	.word	index@(_ZN7cutlass13device_kernelIN5flash11enable_sm90INS1_16FlashAttnFwdSm90INS1_25CollectiveMainloopFwdSm90ILi2EN4cute5tupleIJNS5_1CILi1EEES8_S8_EEENS6_IJNS7_ILi128EEENS7_ILi96EEENS7_ILi192EEEEEELi192ENS_6half_tEfNS_4arch4Sm90ELb0ELb1ELb0ELb1ELb1ELb0ELb0ELb1ELb1ELb1ELb1ELb0EEENS1_21CollectiveEpilogueFwdINS6_IJSA_SC_SB_EEES9_SE_SG_Li256ELb1ELb1ELb1ELb0EEENS1_36VarlenDynamicPersistentTileSchedulerILi128ELi96ELi256ELi128ELb1ELb1ELb1ELb1ELb0ELb1EEEEEEEEEvNT_6ParamsE)
        /*0068*/ 	.word	0x00000004


	//----- nvinfo : EIATTR_FRAME_SIZE
	.align		4
.L_28:
        /*006c*/ 	.byte	0x04, 0x11
        /*006e*/ 	.short	(.L_30 - .L_29)
	.align		4
.L_29:
        /*0070*/ 	.word	index@(_ZN7cutlass13device_kernelIN5flash11enable_sm90INS1_16FlashAttnFwdSm90INS1_25CollectiveMainloopFwdSm90ILi2EN4cute5tupleIJNS5_1CILi1EEES8_S8_EEENS6_IJNS7_ILi128EEENS7_ILi96EEENS7_ILi192EEEEEELi192ENS_6half_tEfNS_4arch4Sm90ELb0ELb1ELb0ELb1ELb1ELb0ELb0ELb1ELb1ELb1ELb1ELb0EEENS1_21CollectiveEpilogueFwdINS6_IJSA_SC_SB_EEES9_SE_SG_Li256ELb1ELb1ELb1ELb0EEENS1_36VarlenDynamicPersistentTileSchedulerILi128ELi96ELi256ELi128ELb1ELb1ELb1ELb1ELb0ELb1EEEEEEEEEvNT_6ParamsE)
        /*0074*/ 	.word	0x00000000


	//----- nvinfo : EIATTR_REGCOUNT
	.align		4
.L_30:
        /*0078*/ 	.byte	0x04, 0x2f
        /*007a*/ 	.short	(.L_32 - .L_31)
	.align		4
.L_31:
        /*007c*/ 	.word	index@(_ZN7cutlass13device_kernelIN5flash11enable_sm90INS1_16FlashAttnFwdSm90INS1_25CollectiveMainloopFwdSm90ILi2EN4cute5tupleIJNS5_1CILi1EEES8_S8_EEENS6_IJNS7_ILi128EEENS7_ILi96EEENS7_ILi192EEEEEELi192ENS_6half_tEfNS_4arch4Sm90ELb0ELb1ELb0ELb0ELb1ELb0ELb0ELb1ELb1ELb1ELb1ELb0EEENS1_21CollectiveEpilogueFwdINS6_IJSA_SC_SB_EEES9_SE_SG_Li256ELb0ELb1ELb1ELb0EEENS1_19SingleTileSchedulerILb0ELb1ELb1ELi128EEEEEEEEEvNT_6ParamsE)
        /*0080*/ 	.word	0x00000004


	//----- nvinfo : EIATTR_FRAME_SIZE
	.align		4
.L_32:
        /*0084*/ 	.byte	0x04, 0x11
        /*0086*/ 	.short	(.L_34 - .L_33)
	.align		4
.L_33:
        /*0088*/ 	.word	index@(_ZN7cutlass13device_kernelIN5flash11enable_sm90INS1_16FlashAttnFwdSm90INS1_25CollectiveMainloopFwdSm90ILi2EN4cute5tupleIJNS5_1CILi1EEES8_S8_EEENS6_IJNS7_ILi128EEENS7_ILi96EEENS7_ILi192EEEEEELi192ENS_6half_tEfNS_4arch4Sm90ELb0ELb1ELb0ELb0ELb1ELb0ELb0ELb1ELb1ELb1ELb1ELb0EEENS1_21CollectiveEpilogueFwdINS6_IJSA_SC_SB_EEES9_SE_SG_Li256ELb0ELb1ELb1ELb0EEENS1_19SingleTileSchedulerILb0ELb1ELb1ELi128EEEEEEEEEvNT_6ParamsE)
        /*008c*/ 	.word	0x00000000


	//----- nvinfo : EIATTR_REGCOUNT
	.align		4
.L_34:
        /*0090*/ 	.byte	0x04, 0x2f
        /*0092*/ 	.short	(.L_36 - .L_35)
	.align		4
.L_35:
        /*0094*/ 	.word	index@(_ZN7cutlass13device_kernelIN5flash11enable_sm90INS1_16FlashAttnFwdSm90INS1_25CollectiveMainloopFwdSm90ILi2EN4cute5tupleIJNS5_1CILi1EEES8_S8_EEENS6_IJNS7_ILi128EEENS7_ILi96EEENS7_ILi192EEEEEELi192ENS_6half_tEfNS_4arch4Sm90ELb0ELb0ELb0ELb1ELb1ELb1ELb0ELb1ELb1ELb1ELb1ELb0EEENS1_21CollectiveEpilogueFwdINS6_IJSA_SC_SB_EEES9_SE_SG_Li256ELb1ELb1ELb1ELb0EEENS1_36VarlenDynamicPersistentTileSchedulerILi128ELi96ELi256ELi128ELb1ELb1ELb1ELb0ELb1ELb1EEEEEEEEEvNT_6ParamsE)
        /*0098*/ 	.word	0x00000004


	//----- nvinfo : EIATTR_FRAME_SIZE
	.align		4
.L_36:
        /*009c*/ 	.byte	0x04, 0x11
        /*009e*/ 	.short	(.L_38 - .L_37)
	.align		4
.L_37:
        /*00a0*/ 	.word	index@(_ZN7cutlass13device_kernelIN5flash11enable_sm90INS1_16FlashAttnFwdSm90INS1_25CollectiveMainloopFwdSm90ILi2EN4cute5tupleIJNS5_1CILi1EEES8_S8_EEENS6_IJNS7_ILi128EEENS7_ILi96EEENS7_ILi192EEEEEELi192ENS_6half_tEfNS_4arch4Sm90ELb0ELb0ELb0ELb1ELb1ELb1ELb0ELb1ELb1ELb1ELb1ELb0EEENS1_21CollectiveEpilogueFwdINS6_IJSA_SC_SB_EEES9_SE_SG_Li256ELb1ELb1ELb1ELb0EEENS1_36VarlenDynamicPersistentTileSchedulerILi128ELi96ELi256ELi128ELb1ELb1ELb1ELb0ELb1ELb1EEEEEEEEEvNT_6ParamsE)
        /*00a4*/ 	.word	0x00000000


	//----- nvinfo : EIATTR_REGCOUNT
	.align		4
.L_38:
        /*00a8*/ 	.byte	0x04, 0x2f
        /*00aa*/ 	.short	(.L_40 - .L_39)
	.align		4
.L_39:
        /*00ac*/ 	.word	index@(_ZN7cutlass13device_kernelIN5flash11enable_sm90INS1_16FlashAttnFwdSm90INS1_25CollectiveMainloopFwdSm90ILi2EN4cute5tupleIJNS5_1CILi1EEES8_S8_EEENS6_IJNS7_ILi128EEENS7_ILi96EEENS7_ILi192EEEEEELi192ENS_6half_tEfNS_4arch4Sm90ELb0ELb0ELb0ELb1ELb1ELb0ELb0ELb1ELb1ELb1ELb1ELb0EEENS1_21CollectiveEpilogueFwdINS6_IJSA_SC_SB_EEES9_SE_SG_Li256ELb1ELb1ELb1ELb0EEENS1_36VarlenDynamicPersistentTileSchedulerILi128ELi96ELi256ELi128ELb1ELb1ELb1ELb0ELb1ELb1EEEEEEEEEvNT_6ParamsE)
        /*00b0*/ 	.word	0x00000004


	//----- nvinfo : EIATTR_FRAME_SIZE
	.align		4
.L_40:
        /*00b4*/ 	.byte	0x04, 0x11
        /*00b6*/ 	.short	(.L_42 - .L_41)
	.align		4
.L_41:
        /*00b8*/ 	.word	index@(_ZN7cutlass13device_kernelIN5flash11enable_sm90INS1_16FlashAttnFwdSm90INS1_25CollectiveMainloopFwdSm90ILi2EN4cute5tupleIJNS5_1CILi1EEES8_S8_EEENS6_IJNS7_ILi128EEENS7_ILi96EEENS7_ILi192EEEEEELi192ENS_6half_tEfNS_4arch4Sm90ELb0ELb0ELb0ELb1ELb1ELb0ELb0ELb1ELb1ELb1ELb1ELb0EEENS1_21CollectiveEpilogueFwdINS6_IJSA_SC_SB_EEES9_SE_SG_Li256ELb1ELb1ELb1ELb0EEENS1_36VarlenDynamicPersistentTileSchedulerILi128ELi96ELi256ELi128ELb1ELb1ELb1ELb0ELb1ELb1EEEEEEEEEvNT_6ParamsE)
        /*00bc*/ 	.word	0x00000000


	//----- nvinfo : EIATTR_REGCOUNT
	.align		4
.L_42:
        /*00c0*/ 	.byte	0x04, 0x2f
        /*00c2*/ 	.short	(.L_44 - .L_43)
	.align		4
.L_43:
        /*00c4*/ 	.word	index@(_ZN7cutlass13device_kernelIN5flash11enable_sm90INS1_16FlashAttnFwdSm90INS1_25CollectiveMainloopFwdSm90ILi2EN4cute5tupleIJNS5_1CILi1EEES8_S8_EEENS6_IJNS7_ILi128EEENS7_ILi96EEENS7_ILi192EEEEEELi192ENS_6half_tEfNS_4arch4Sm90ELb0ELb0ELb0ELb0ELb1ELb0ELb0ELb1ELb1ELb1ELb1ELb0EEENS1_21CollectiveEpilogueFwdINS6_IJSA_SC_SB_EEES9_SE_SG_Li256ELb0ELb1ELb1ELb0EEENS1_19SingleTileSchedulerILb0ELb1ELb1ELi128EEEEEEEEEvNT_6ParamsE)
        /*00c8*/ 	.word	0x00000004


	//----- nvinfo : EIATTR_FRAME_SIZE
	.align		4
.L_44:
        /*00cc*/ 	.byte	0x04, 0x11
        /*00ce*/ 	.short	(.L_46 - .L_45)
	.align		4
.L_45:
        /*00d0*/ 	.word	index@(_ZN7cutlass13device_kernelIN5flash11enable_sm90INS1_16FlashAttnFwdSm90INS1_25CollectiveMainloopFwdSm90ILi2EN4cute5tupleIJNS5_1CILi1EEES8_S8_EEENS6_IJNS7_ILi128EEENS7_ILi96EEENS7_ILi192EEEEEELi192ENS_6half_tEfNS_4arch4Sm90ELb0ELb0ELb0ELb0ELb1ELb0ELb0ELb1ELb1ELb1ELb1ELb0EEENS1_21CollectiveEpilogueFwdINS6_IJSA_SC_SB_EEES9_SE_SG_Li256ELb0ELb1ELb1ELb0EEENS1_19SingleTileSchedulerILb0ELb1ELb1ELi128EEEEEEEEEvNT_6ParamsE)
        /*00d4*/ 	.word	0x00000000


	//----- nvinfo : EIATTR_MIN_STACK_SIZE
	.align		4
.L_46:
        /*00d8*/ 	.byte	0x04, 0x12
        /*00da*/ 	.short	(.L_48 - .L_47)
	.align		4
.L_47:
        /*00dc*/ 	.word	index@(_ZN7cutlass13device_kernelIN5flash11enable_sm90INS1_16FlashAttnFwdSm90INS1_25CollectiveMainloopFwdSm90ILi2EN4cute5tupleIJNS5_1CILi1EEES8_S8_EEENS6_IJNS7_ILi128EEENS7_ILi96EEENS7_ILi192EEEEEELi192ENS_6half_tEfNS_4arch4Sm90ELb0ELb0ELb0ELb0ELb1ELb0ELb0ELb1ELb1ELb1ELb1ELb0EEENS1_21CollectiveEpilogueFwdINS6_IJSA_SC_SB_EEES9_SE_SG_Li256ELb0ELb1ELb1ELb0EEENS1_19SingleTileSchedulerILb0ELb1ELb1ELi128EEEEEEEEEvNT_6ParamsE)
        /*00e0*/ 	.word	0x00000000


	//----- nvinfo : EIATTR_MIN_STACK_SIZE
	.align		4
.L_48:
        /*00e4*/ 	.byte	0x04, 0x12
        /*00e6*/ 	.short	(.L_50 - .L_49)
	.align		4
.L_49:
        /*00e8*/ 	.word	index@(_ZN7cutlass13device_kernelIN5flash11enable_sm90INS1_16FlashAttnFwdSm90INS1_25CollectiveMainloopFwdSm90ILi2EN4cute5tupleIJNS5_1CILi1EEES8_S8_EEENS6_IJNS7_ILi128EEENS7_ILi96EEENS7_ILi192EEEEEELi192ENS_6half_tEfNS_4arch4Sm90ELb0ELb0ELb0ELb1ELb1ELb0ELb0ELb1ELb1ELb1ELb1ELb0EEENS1_21CollectiveEpilogueFwdINS6_IJSA_SC_SB_EEES9_SE_SG_Li256ELb1ELb1ELb1ELb0EEENS1_36VarlenDynamicPersistentTileSchedulerILi128ELi96ELi256ELi128ELb1ELb1ELb1ELb0ELb1ELb1EEEEEEEEEvNT_6ParamsE)
        /*00ec*/ 	.word	0x00000000


	//----- nvinfo : EIATTR_MIN_STACK_SIZE
	.align		4
.L_50:
        /*00f0*/ 	.byte	0x04, 0x12
        /*00f2*/ 	.short	(.L_52 - .L_51)
	.align		4
.L_51:
        /*00f4*/ 	.word	index@(_ZN7cutlass13device_kernelIN5flash11enable_sm90INS1_16FlashAttnFwdSm90INS1_25CollectiveMainloopFwdSm90ILi2EN4cute5tupleIJNS5_1CILi1EEES8_S8_EEENS6_IJNS7_ILi128EEENS7_ILi96EEENS7_ILi192EEEEEELi192ENS_6half_tEfNS_4arch4Sm90ELb0ELb0ELb0ELb1ELb1ELb1ELb0ELb1ELb1ELb1ELb1ELb0EEENS1_21CollectiveEpilogueFwdINS6_IJSA_SC_SB_EEES9_SE_SG_Li256ELb1ELb1ELb1ELb0EEENS1_36VarlenDynamicPersistentTileSchedulerILi128ELi96ELi256ELi128ELb1ELb1ELb1ELb0ELb1ELb1EEEEEEEEEvNT_6ParamsE)
        /*00f8*/ 	.word	0x00000000


	//----- nvinfo : EIATTR_MIN_STACK_SIZE
	.align		4
.L_52:
        /*00fc*/ 	.byte	0x04, 0x12
        /*00fe*/ 	.short	(.L_54 - .L_53)
	.align		4
.L_53:
        /*0100*/ 	.word	index@(_ZN7cutlass13device_kernelIN5flash11enable_sm90INS1_16FlashAttnFwdSm90INS1_25CollectiveMainloopFwdSm90ILi2EN4cute5tupleIJNS5_1CILi1EEES8_S8_EEENS6_IJNS7_ILi128EEENS7_ILi96EEENS7_ILi192EEEEEELi192ENS_6half_tEfNS_4arch4Sm90ELb0ELb1ELb0ELb0ELb1ELb0ELb0ELb1ELb1ELb1ELb1ELb0EEENS1_21CollectiveEpilogueFwdINS6_IJSA_SC_SB_EEES9_SE_SG_Li256ELb0ELb1ELb1ELb0EEENS1_19SingleTileSchedulerILb0ELb1ELb1ELi128EEEEEEEEEvNT_6ParamsE)
        /*0104*/ 	.word	0x00000000


	//----- nvinfo : EIATTR_MIN_STACK_SIZE
	.align		4
.L_54:
        /*0108*/ 	.byte	0x04, 0x12
        /*010a*/ 	.short	(.L_56 - .L_55)
	.align		4
.L_55:
        /*010c*/ 	.word	index@(_ZN7cutlass13device_kernelIN5flash11enable_sm90INS1_16FlashAttnFwdSm90INS1_25CollectiveMainloopFwdSm90ILi2EN4cute5tupleIJNS5_1CILi1EEES8_S8_EEENS6_IJNS7_ILi128EEENS7_ILi96EEENS7_ILi192EEEEEELi192ENS_6half_tEfNS_4arch4Sm90ELb0ELb1ELb0ELb1ELb1ELb0ELb0ELb1ELb1ELb1ELb1ELb0EEENS1_21CollectiveEpilogueFwdINS6_IJSA_SC_SB_EEES9_SE_SG_Li256ELb1ELb1ELb1ELb0EEENS1_36VarlenDynamicPersistentTileSchedulerILi128ELi96ELi256ELi128ELb1ELb1ELb1ELb1ELb0ELb1EEEEEEEEEvNT_6ParamsE)
        /*0110*/ 	.word	0x00000000


	//----- nvinfo : EIATTR_MIN_STACK_SIZE
	.align		4
.L_56:
        /*0114*/ 	.byte	0x04, 0x12
        /*0116*/ 	.short	(.L_58 - .L_57)
	.align		4
.L_57:
        /*0118*/ 	.word	index@(_ZN7cutlass13device_kernelIN5flash11enable_sm90INS1_16FlashAttnFwdSm90INS1_25CollectiveMainloopFwdSm90ILi2EN4cute5tupleIJNS5_1CILi1EEES8_S8_EEENS6_IJNS7_ILi128EEENS7_ILi96EEENS7_ILi192EEEEEELi192ENS_6half_tEfNS_4arch4Sm90ELb0ELb1ELb0ELb1ELb1ELb1ELb0ELb1ELb1ELb1ELb1ELb0EEENS1_21CollectiveEpilogueFwdINS6_IJSA_SC_SB_EEES9_SE_SG_Li256ELb1ELb1ELb1ELb0EEENS1_36VarlenDynamicPersistentTileSchedulerILi128ELi96ELi256ELi128ELb1ELb1ELb1ELb1ELb0ELb1EEEEEEEEEvNT_6ParamsE)
        /*011c*/ 	.word	0x00000000


	//----- nvinfo : EIATTR_MIN_STACK_SIZE
	.align		4
.L_58:
        /*0120*/ 	.byte	0x04, 0x12
        /*0122*/ 	.short	(.L_60 - .L_59)
	.align		4
.L_59:
        /*0124*/ 	.word	index@(_ZN7cutlass13device_kernelIN5flash11enable_sm90INS1_16FlashAttnFwdSm90INS1_25CollectiveMainloopFwdSm90ILi2EN4cute5tupleIJNS5_1CILi1EEES8_S8_EEENS6_IJNS7_ILi128EEENS7_ILi96EEENS7_ILi192EEEEEELi192ENS_6half_tEfNS_4arch4Sm90ELb1ELb0ELb0ELb0ELb1ELb0ELb0ELb1ELb1ELb1ELb1ELb0EEENS1_21CollectiveEpilogueFwdINS6_IJSA_SC_SB_EEES9_SE_SG_Li256ELb0ELb1ELb1ELb0EEENS1_19SingleTileSchedulerILb0ELb1ELb1ELi128EEEEEEEEEvNT_6ParamsE)
        /*0128*/ 	.word	0x00000000


	//----- nvinfo : EIATTR_MIN_STACK_SIZE
	.align		4
.L_60:
        /*012c*/ 	.byte	0x04, 0x12
        /*012e*/ 	.short	(.L_62 - .L_61)
	.align		4
.L_61:
        /*0130*/ 	.word	index@(_ZN7cutlass13device_kernelIN5flash11enable_sm90INS1_16FlashAttnFwdSm90INS1_25CollectiveMainloopFwdSm90ILi2EN4cute5tupleIJNS5_1CILi1EEES8_S8_EEENS6_IJNS7_ILi128EEENS7_ILi96EEENS7_ILi192EEEEEELi192ENS_6half_tEfNS_4arch4Sm90ELb1ELb0ELb0ELb1ELb1ELb0ELb0ELb1ELb1ELb1ELb1ELb0EEENS1_21CollectiveEpilogueFwdINS6_IJSA_SC_SB_EEES9_SE_SG_Li256ELb1ELb1ELb1ELb0EEENS1_36VarlenDynamicPersistentTileSchedulerILi128ELi96ELi256ELi128ELb1ELb1ELb1ELb1ELb1ELb1EEEEEEEEEvNT_6ParamsE)
        /*0134*/ 	.word	0x00000000


	//----- nvinfo : EIATTR_MIN_STACK_SIZE
	.align		4
.L_62:
        /*0138*/ 	.byte	0x04, 0x12
        /*013a*/ 	.short	(.L_64 - .L_63)
	.align		4
.L_63:
        /*013c*/ 	.word	index@(_ZN7cutlass13device_kernelIN5flash11enable_sm90INS1_16FlashAttnFwdSm90INS1_25CollectiveMainloopFwdSm90ILi2EN4cute5tupleIJNS5_1CILi1EEES8_S8_EEENS6_IJNS7_ILi128EEENS7_ILi96EEENS7_ILi192EEEEEELi192ENS_6half_tEfNS_4arch4Sm90ELb1ELb0ELb0ELb1ELb1ELb1ELb0ELb1ELb1ELb1ELb1ELb0EEENS1_21CollectiveEpilogueFwdINS6_IJSA_SC_SB_EEES9_SE_SG_Li256ELb1ELb1ELb1ELb0EEENS1_36VarlenDynamicPersistentTileSchedulerILi128ELi96ELi256ELi128ELb1ELb1ELb1ELb1ELb1ELb1EEEEEEEEEvNT_6ParamsE)
        /*0140*/ 	.word	0x00000000
.L_64:


//--------------------- .nv.compat                --------------------------
	.section	.nv.compat,"",@"SHT_CUDA_COMPAT_INFO"
	.align	4
        /*0000*/ 	.byte	0x02, 0x09, 0x01, 0x00, 0x02, 0x02, 0x01, 0x00, 0x02, 0x05, 0x05, 0x00, 0x03, 0x07, 0x01, 0x01
        /*0010*/ 	.byte	0x02, 0x03, 0x00, 0x00, 0x02, 0x06, 0x01, 0x00, 0x04, 0x0b, 0x08, 0x00, 0x00, 0x00, 0x00, 0x00
        /*0020*/ 	.byte	0x00, 0x00, 0x00, 0x00


//--------------------- .nv.info._ZN7cutlass13device_kernelIN5flash11enable_sm90INS1_16FlashAttnFwdSm90INS1_25CollectiveMainloopFwdSm90ILi2EN4cute5tupleIJNS5_1CILi1EEES8_S8_EEENS6_IJNS7_ILi128EEENS7_ILi96EEENS7_ILi192EEEEEELi192ENS_6half_tEfNS_4arch4Sm90ELb0ELb0ELb0ELb0ELb1ELb0ELb0ELb1ELb1ELb1ELb1ELb0EEENS1_21CollectiveEpilogueFwdINS6_IJSA_SC_SB_EEES9_SE_SG_Li256ELb0ELb1ELb1ELb0EEENS1_19SingleTileSchedulerILb0ELb1ELb1ELi128EEEEEEEEEvNT_6ParamsE --------------------------
	.section	.nv.info._ZN7cutlass13device_kernelIN5flash11enable_sm90INS1_16FlashAttnFwdSm90INS1_25CollectiveMainloopFwdSm90ILi2EN4cute5tupleIJNS5_1CILi1EEES8_S8_EEENS6_IJNS7_ILi128EEENS7_ILi96EEENS7_ILi192EEEEEELi192ENS_6half_tEfNS_4arch4Sm90ELb0ELb0ELb0ELb0ELb1ELb0ELb0ELb1ELb1ELb1ELb1ELb0EEENS1_21CollectiveEpilogueFwdINS6_IJSA_SC_SB_EEES9_SE_SG_Li256ELb0ELb1ELb1ELb0EEENS1_19SingleTileSchedulerILb0ELb1ELb1ELi128EEEEEEEEEvNT_6ParamsE,"",@"SHT_CUDA_INFO"
	.sectionflags	@""
	.align	4


	//----- nvinfo : EIATTR_CUDA_API_VERSION
	.align		4
        /*0000*/ 	.byte	0x04, 0x37
        /*0002*/ 	.short	(.L_66 - .L_65)
.L_65:
        /*0004*/ 	.word	0x00000082


	//----- nvinfo : EIATTR_KPARAM_INFO
	.align		4
.L_66:
        /*0008*/ 	.byte	0x04, 0x17
        /*000a*/ 	.short	(.L_68 - .L_67)
.L_67:
        /*000c*/ 	.word	0x00000000
        /*0010*/ 	.short	0x0000
        /*0012*/ 	.short	0x0000
        /*0014*/ 	.byte	0x00, 0xf0, 0x01, 0x28


	//----- nvinfo : EIATTR_SPARSE_MMA_MASK
	.align		4
.L_68:
        /*0018*/ 	.byte	0x03, 0x50
        /*001a*/ 	.short	0x0000


	//----- nvinfo : EIATTR_MAXREG_COUNT
	.align		4
        /*001c*/ 	.byte	0x03, 0x1b
        /*001e*/ 	.short	0x00a8


	//----- nvinfo : EIATTR_MERCURY_ISA_VERSION
	.align		4
        /*0020*/ 	.byte	0x03, 0x5f
        /*0022*/ 	.short	0x0101


	//----- nvinfo : EIATTR_VRC_CTA_INIT_COUNT
	.align		4
        /*0024*/ 	.byte	0x02, 0x4a
	.zero		1
	.zero		1


	//----- nvinfo : EIATTR_EXIT_INSTR_OFFSETS
	.align		4
        /*0028*/ 	.byte	0x04, 0x1c
        /*002a*/ 	.short	(.L_70 - .L_69)


	//   ....[0]....
.L_69:
        /*002c*/ 	.word	0x00000010


	//----- nvinfo : EIATTR_MAX_THREADS
	.align		4
.L_70:
        /*0030*/ 	.byte	0x04, 0x05
        /*0032*/ 	.short	(.L_72 - .L_71)
.L_71:
        /*0034*/ 	.word	0x00000180
        /*0038*/ 	.word	0x00000001
        /*003c*/ 	.word	0x00000001


	//----- nvinfo : EIATTR_CBANK_PARAM_SIZE
	.align		4
.L_72:
        /*0040*/ 	.byte	0x03, 0x19
        /*0042*/ 	.short	0x0a00


	//----- nvinfo : EIATTR_PARAM_CBANK
	.align		4
        /*0044*/ 	.byte	0x04, 0x0a
        /*0046*/ 	.short	(.L_74 - .L_73)
	.align		4
.L_73:
        /*0048*/ 	.word	index@(.nv.constant0._ZN7cutlass13device_kernelIN5flash11enable_sm90INS1_16FlashAttnFwdSm90INS1_25CollectiveMainloopFwdSm90ILi2EN4cute5tupleIJNS5_1CILi1EEES8_S8_EEENS6_IJNS7_ILi128EEENS7_ILi96EEENS7_ILi192EEEEEELi192ENS_6half_tEfNS_4arch4Sm90ELb0ELb0ELb0ELb0ELb1ELb0ELb0ELb1ELb1ELb1ELb1ELb0EEENS1_21CollectiveEpilogueFwdINS6_IJSA_SC_SB_EEES9_SE_SG_Li256ELb0ELb1ELb1ELb0EEENS1_19SingleTileSchedulerILb0ELb1ELb1ELi128EEEEEEEEEvNT_6ParamsE)
        /*004c*/ 	.short	0x0380
        /*004e*/ 	.short	0x0a00


	//----- nvinfo : EIATTR_SW_WAR
	.align		4
.L_74:
        /*0050*/ 	.byte	0x04, 0x36
        /*0052*/ 	.short	(.L_76 - .L_75)
.L_75:
        /*0054*/ 	.word	0x00000008
.L_76:


//--------------------- .nv.info._ZN7cutlass13device_kernelIN5flash11enable_sm90INS1_16FlashAttnFwdSm90INS1_25CollectiveMainloopFwdSm90ILi2EN4cute5tupleIJNS5_1CILi1EEES8_S8_EEENS6_IJNS7_ILi128EEENS7_ILi96EEENS7_ILi192EEEEEELi192ENS_6half_tEfNS_4arch4Sm90ELb0ELb0ELb0ELb1ELb1ELb0ELb0ELb1ELb1ELb1ELb1ELb0EEENS1_21CollectiveEpilogueFwdINS6_IJSA_SC_SB_EEES9_SE_SG_Li256ELb1ELb1ELb1ELb0EEENS1_36VarlenDynamicPersistentTileSchedulerILi128ELi96ELi256ELi128ELb1ELb1ELb1ELb0ELb1ELb1EEEEEEEEEvNT_6ParamsE --------------------------
	.section	.nv.info._ZN7cutlass13device_kernelIN5flash11enable_sm90INS1_16FlashAttnFwdSm90INS1_25CollectiveMainloopFwdSm90ILi2EN4cute5tupleIJNS5_1CILi1EEES8_S8_EEENS6_IJNS7_ILi128EEENS7_ILi96EEENS7_ILi192EEEEEELi192ENS_6half_tEfNS_4arch4Sm90ELb0ELb0ELb0ELb1ELb1ELb0ELb0ELb1ELb1ELb1ELb1ELb0EEENS1_21CollectiveEpilogueFwdINS6_IJSA_SC_SB_EEES9_SE_SG_Li256ELb1ELb1ELb1ELb0EEENS1_36VarlenDynamicPersistentTileSchedulerILi128ELi96ELi256ELi128ELb1ELb1ELb1ELb0ELb1ELb1EEEEEEEEEvNT_6ParamsE,"",@"SHT_CUDA_INFO"
	.sectionflags	@""
	.align	4


	//----- nvinfo : EIATTR_CUDA_API_VERSION
	.align		4
        /*0000*/ 	.byte	0x04, 0x37
        /*0002*/ 	.short	(.L_78 - .L_77)
.L_77:
        /*0004*/ 	.word	0x00000082


	//----- nvinfo : EIATTR_KPARAM_INFO
	.align		4
.L_78:
        /*0008*/ 	.byte	0x04, 0x17
        /*000a*/ 	.short	(.L_80 - .L_79)
.L_79:
        /*000c*/ 	.word	0x00000000
        /*0010*/ 	.short	0x0000
        /*0012*/ 	.short	0x0000
        /*0014*/ 	.byte	0x00, 0xf0, 0x01, 0x2a


	//----- nvinfo : EIATTR_SPARSE_MMA_MASK
	.align		4
.L_80:
        /*0018*/ 	.byte	0x03, 0x50
        /*001a*/ 	.short	0x0000


	//----- nvinfo : EIATTR_MAXREG_COUNT
	.align		4
        /*001c*/ 	.byte	0x03, 0x1b
        /*001e*/ 	.short	0x00a8


	//----- nvinfo : EIATTR_MERCURY_ISA_VERSION
	.align		4
        /*0020*/ 	.byte	0x03, 0x5f
        /*0022*/ 	.short	0x0101


	//----- nvinfo : EIATTR_VRC_CTA_INIT_COUNT
	.align		4
        /*0024*/ 	.byte	0x02, 0x4a
	.zero		1
	.zero		1


	//----- nvinfo : EIATTR_EXIT_INSTR_OFFSETS
	.align		4
        /*0028*/ 	.byte	0x04, 0x1c
        /*002a*/ 	.short	(.L_82 - .L_81)


	//   ....[0]....
.L_81:
        /*002c*/ 	.word	0x00000010


	//----- nvinfo : EIATTR_MAX_THREADS
	.align		4
.L_82:
        /*0030*/ 	.byte	0x04, 0x05
        /*0032*/ 	.short	(.L_84 - .L_83)
.L_83:
        /*0034*/ 	.word	0x00000180
        /*0038*/ 	.word	0x00000001
        /*003c*/ 	.word	0x00000001


	//----- nvinfo : EIATTR_CBANK_PARAM_SIZE
	.align		4
.L_84:
        /*0040*/ 	.byte	0x03, 0x19
        /*0042*/ 	.short	0x0a80


	//----- nvinfo : EIATTR_PARAM_CBANK
	.align		4
        /*0044*/ 	.byte	0x04, 0x0a
        /*0046*/ 	.short	(.L_86 - .L_85)
	.align		4
.L_85:
        /*0048*/ 	.word	index@(.nv.constant0._ZN7cutlass13device_kernelIN5flash11enable_sm90INS1_16FlashAttnFwdSm90INS1_25CollectiveMainloopFwdSm90ILi2EN4cute5tupleIJNS5_1CILi1EEES8_S8_EEENS6_IJNS7_ILi128EEENS7_ILi96EEENS7_ILi192EEEEEELi192ENS_6half_tEfNS_4arch4Sm90ELb0ELb0ELb0ELb1ELb1ELb0ELb0ELb1ELb1ELb1ELb1ELb0EEENS1_21CollectiveEpilogueFwdINS6_IJSA_SC_SB_EEES9_SE_SG_Li256ELb1ELb1ELb1ELb0EEENS1_36VarlenDynamicPersistentTileSchedulerILi128ELi96ELi256ELi128ELb1ELb1ELb1ELb0ELb1ELb1EEEEEEEEEvNT_6ParamsE)
        /*004c*/ 	.short	0x0380
        /*004e*/ 	.short	0x0a80


	//----- nvinfo : EIATTR_SW_WAR
	.align		4
.L_86:
        /*0050*/ 	.byte	0x04, 0x36
        /*0052*/ 	.short	(.L_88 - .L_87)
.L_87:
        /*0054*/ 	.word	0x00000008
.L_88:


//--------------------- .nv.info._ZN7cutlass13device_kernelIN5flash11enable_sm90INS1_16FlashAttnFwdSm90INS1_25CollectiveMainloopFwdSm90ILi2EN4cute5tupleIJNS5_1CILi1EEES8_S8_EEENS6_IJNS7_ILi128EEENS7_ILi96EEENS7_ILi192EEEEEELi192ENS_6half_tEfNS_4arch4Sm90ELb0ELb0ELb0ELb1ELb1ELb1ELb0ELb1ELb1ELb1ELb1ELb0EEENS1_21CollectiveEpilogueFwdINS6_IJSA_SC_SB_EEES9_SE_SG_Li256ELb1ELb1ELb1ELb0EEENS1_36VarlenDynamicPersistentTileSchedulerILi128ELi96ELi256ELi128ELb1ELb1ELb1ELb0ELb1ELb1EEEEEEEEEvNT_6ParamsE --------------------------
	.section	.nv.info._ZN7cutlass13device_kernelIN5flash11enable_sm90INS1_16FlashAttnFwdSm90INS1_25CollectiveMainloopFwdSm90ILi2EN4cute5tupleIJNS5_1CILi1EEES8_S8_EEENS6_IJNS7_ILi128EEENS7_ILi96EEENS7_ILi192EEEEEELi192ENS_6half_tEfNS_4arch4Sm90ELb0ELb0ELb0ELb1ELb1ELb1ELb0ELb1ELb1ELb1ELb1ELb0EEENS1_21CollectiveEpilogueFwdINS6_IJSA_SC_SB_EEES9_SE_SG_Li256ELb1ELb1ELb1ELb0EEENS1_36VarlenDynamicPersistentTileSchedulerILi128ELi96ELi256ELi128ELb1ELb1ELb1ELb0ELb1ELb1EEEEEEEEEvNT_6ParamsE,"",@"SHT_CUDA_INFO"
	.sectionflags	@""
	.align	4


	//----- nvinfo : EIATTR_CUDA_API_VERSION
	.align		4
        /*0000*/ 	.byte	0x04, 0x37
        /*0002*/ 	.short	(.L_90 - .L_89)
.L_89:
        /*0004*/ 	.word	0x00000082


	//----- nvinfo : EIATTR_KPARAM_INFO
	.align		4
.L_90:
        /*0008*/ 	.byte	0x04, 0x17
        /*000a*/ 	.short	(.L_92 - .L_91)
.L_91:
        /*000c*/ 	.word	0x00000000
        /*0010*/ 	.short	0x0000
        /*0012*/ 	.short	0x0000
        /*0014*/ 	.byte	0x00, 0xf0, 0x01, 0x2a


	//----- nvinfo : EIATTR_SPARSE_MMA_MASK
	.align		4
.L_92:
        /*0018*/ 	.byte	0x03, 0x50
        /*001a*/ 	.short	0x0000


	//----- nvinfo : EIATTR_MAXREG_COUNT
	.align		4
        /*001c*/ 	.byte	0x03, 0x1b
        /*001e*/ 	.short	0x00a8


	//----- nvinfo : EIATTR_MERCURY_ISA_VERSION
	.align		4
        /*0020*/ 	.byte	0x03, 0x5f
        /*0022*/ 	.short	0x0101


	//----- nvinfo : EIATTR_VRC_CTA_INIT_COUNT
	.align		4
        /*0024*/ 	.byte	0x02, 0x4a
	.zero		1
	.zero		1


	//----- nvinfo : EIATTR_EXIT_INSTR_OFFSETS
	.align		4
        /*0028*/ 	.byte	0x04, 0x1c
        /*002a*/ 	.short	(.L_94 - .L_93)


	//   ....[0]....
.L_93:
        /*002c*/ 	.word	0x00000010


	//----- nvinfo : EIATTR_MAX_THREADS
	.align		4
.L_94:
        /*0030*/ 	.byte	0x04, 0x05
        /*0032*/ 	.short	(.L_96 - .L_95)
.L_95:
        /*0034*/ 	.word	0x00000180
        /*0038*/ 	.word	0x00000001
        /*003c*/ 	.word	0x00000001


	//----- nvinfo : EIATTR_CBANK_PARAM_SIZE
	.align		4
.L_96:
        /*0040*/ 	.byte	0x03, 0x19
        /*0042*/ 	.short	0x0a80


	//----- nvinfo : EIATTR_PARAM_CBANK
	.align		4
        /*0044*/ 	.byte	0x04, 0x0a
        /*0046*/ 	.short	(.L_98 - .L_97)
	.align		4
.L_97:
        /*0048*/ 	.word	index@(.nv.constant0._ZN7cutlass13device_kernelIN5flash11enable_sm90INS1_16FlashAttnFwdSm90INS1_25CollectiveMainloopFwdSm90ILi2EN4cute5tupleIJNS5_1CILi1EEES8_S8_EEENS6_IJNS7_ILi128EEENS7_ILi96EEENS7_ILi192EEEEEELi192ENS_6half_tEfNS_4arch4Sm90ELb0ELb0ELb0ELb1ELb1ELb1ELb0ELb1ELb1ELb1ELb1ELb0EEENS1_21CollectiveEpilogueFwdINS6_IJSA_SC_SB_EEES9_SE_SG_Li256ELb1ELb1ELb1ELb0EEENS1_36VarlenDynamicPersistentTileSchedulerILi128ELi96ELi256ELi128ELb1ELb1ELb1ELb0ELb1ELb1EEEEEEEEEvNT_6ParamsE)
        /*004c*/ 	.short	0x0380
        /*004e*/ 	.short	0x0a80


	//----- nvinfo : EIATTR_SW_WAR
	.align		4
.L_98:
        /*0050*/ 	.byte	0x04, 0x36
        /*0052*/ 	.short	(.L_100 - .L_99)
.L_99:
        /*0054*/ 	.word	0x00000008
.L_100:


//--------------------- .nv.info._ZN7cutlass13device_kernelIN5flash11enable_sm90INS1_16FlashAttnFwdSm90INS1_25CollectiveMainloopFwdSm90ILi2EN4cute5tupleIJNS5_1CILi1EEES8_S8_EEENS6_IJNS7_ILi128EEENS7_ILi96EEENS7_ILi192EEEEEELi192ENS_6half_tEfNS_4arch4Sm90ELb0ELb1ELb0ELb0ELb1ELb0ELb0ELb1ELb1ELb1ELb1ELb0EEENS1_21CollectiveEpilogueFwdINS6_IJSA_SC_SB_EEES9_SE_SG_Li256ELb0ELb1ELb1ELb0EEENS1_19SingleTileSchedulerILb0ELb1ELb1ELi128EEEEEEEEEvNT_6ParamsE --------------------------
	.section	.nv.info._ZN7cutlass13device_kernelIN5flash11enable_sm90INS1_16FlashAttnFwdSm90INS1_25CollectiveMainloopFwdSm90ILi2EN4cute5tupleIJNS5_1CILi1EEES8_S8_EEENS6_IJNS7_ILi128EEENS7_ILi96EEENS7_ILi192EEEEEELi192ENS_6half_tEfNS_4arch4Sm90ELb0ELb1ELb0ELb0ELb1ELb0ELb0ELb1ELb1ELb1ELb1ELb0EEENS1_21CollectiveEpilogueFwdINS6_IJSA_SC_SB_EEES9_SE_SG_Li256ELb0ELb1ELb1ELb0EEENS1_19SingleTileSchedulerILb0ELb1ELb1ELi128EEEEEEEEEvNT_6ParamsE,"",@"SHT_CUDA_INFO"
	.sectionflags	@""
	.align	4


	//----- nvinfo : EIATTR_CUDA_API_VERSION
	.align		4
        /*0000*/ 	.byte	0x04, 0x37
        /*0002*/ 	.short	(.L_102 - .L_101)
.L_101:
        /*0004*/ 	.word	0x00000082


	//----- nvinfo : EIATTR_KPARAM_INFO
	.align		4
.L_102:
        /*0008*/ 	.byte	0x04, 0x17
        /*000a*/ 	.short	(.L_104 - .L_103)
.L_103:
        /*000c*/ 	.word	0x00000000
        /*0010*/ 	.short	0x0000
        /*0012*/ 	.short	0x0000
        /*0014*/ 	.byte	0x00, 0xf0, 0x01, 0x28


	//----- nvinfo : EIATTR_SPARSE_MMA_MASK
	.align		4
.L_104:
        /*0018*/ 	.byte	0x03, 0x50
        /*001a*/ 	.short	0x0000


	//----- nvinfo : EIATTR_MAXREG_COUNT
	.align		4
        /*001c*/ 	.byte	0x03, 0x1b
        /*001e*/ 	.short	0x00a8


	//----- nvinfo : EIATTR_MERCURY_ISA_VERSION
	.align		4
        /*0020*/ 	.byte	0x03, 0x5f
        /*0022*/ 	.short	0x0101


	//----- nvinfo : EIATTR_VRC_CTA_INIT_COUNT
	.align		4
        /*0024*/ 	.byte	0x02, 0x4a
	.zero		1
	.zero		1


	//----- nvinfo : EIATTR_EXIT_INSTR_OFFSETS
	.align		4
        /*0028*/ 	.byte	0x04, 0x1c
        /*002a*/ 	.short	(.L_106 - .L_105)


	//   ....[0]....
.L_105:
        /*002c*/ 	.word	0x00000010


	//----- nvinfo : EIATTR_MAX_THREADS
	.align		4
.L_106:
        /*0030*/ 	.byte	0x04, 0x05
        /*0032*/ 	.short	(.L_108 - .L_107)
.L_107:
        /*0034*/ 	.word	0x00000180
        /*0038*/ 	.word	0x00000001
        /*003c*/ 	.word	0x00000001


	//----- nvinfo : EIATTR_CBANK_PARAM_SIZE
	.align		4
.L_108:
        /*0040*/ 	.byte	0x03, 0x19
        /*0042*/ 	.short	0x0a00


	//----- nvinfo : EIATTR_PARAM_CBANK
	.align		4
        /*0044*/ 	.byte	0x04, 0x0a
        /*0046*/ 	.short	(.L_110 - .L_109)
	.align		4
.L_109:
        /*0048*/ 	.word	index@(.nv.constant0._ZN7cutlass13device_kernelIN5flash11enable_sm90INS1_16FlashAttnFwdSm90INS1_25CollectiveMainloopFwdSm90ILi2EN4cute5tupleIJNS5_1CILi1EEES8_S8_EEENS6_IJNS7_ILi128EEENS7_ILi96EEENS7_ILi192EEEEEELi192ENS_6half_tEfNS_4arch4Sm90ELb0ELb1ELb0ELb0ELb1ELb0ELb0ELb1ELb1ELb1ELb1ELb0EEENS1_21CollectiveEpilogueFwdINS6_IJSA_SC_SB_EEES9_SE_SG_Li256ELb0ELb1ELb1ELb0EEENS1_19SingleTileSchedulerILb0ELb1ELb1ELi128EEEEEEEEEvNT_6ParamsE)
        /*004c*/ 	.short	0x0380
        /*004e*/ 	.short	0x0a00


	//----- nvinfo : EIATTR_SW_WAR
	.align		4
.L_110:
        /*0050*/ 	.byte	0x04, 0x36
        /*0052*/ 	.short	(.L_112 - .L_111)
.L_111:
        /*0054*/ 	.word	0x00000008
.L_112:


//--------------------- .nv.info._ZN7cutlass13device_kernelIN5flash11enable_sm90INS1_16FlashAttnFwdSm90INS1_25CollectiveMainloopFwdSm90ILi2EN4cute5tupleIJNS5_1CILi1EEES8_S8_EEENS6_IJNS7_ILi128EEENS7_ILi96EEENS7_ILi192EEEEEELi192ENS_6half_tEfNS_4arch4Sm90ELb0ELb1ELb0ELb1ELb1ELb0ELb0ELb1ELb1ELb1ELb1ELb0EEENS1_21CollectiveEpilogueFwdINS6_IJSA_SC_SB_EEES9_SE_SG_Li256ELb1ELb1ELb1ELb0EEENS1_36VarlenDynamicPersistentTileSchedulerILi128ELi96ELi256ELi128ELb1ELb1ELb1ELb1ELb0ELb1EEEEEEEEEvNT_6ParamsE --------------------------
	.section	.nv.info._ZN7cutlass13device_kernelIN5flash11enable_sm90INS1_16FlashAttnFwdSm90INS1_25CollectiveMainloopFwdSm90ILi2EN4cute5tupleIJNS5_1CILi1EEES8_S8_EEENS6_IJNS7_ILi128EEENS7_ILi96EEENS7_ILi192EEEEEELi192ENS_6half_tEfNS_4arch4Sm90ELb0ELb1ELb0ELb1ELb1ELb0ELb0ELb1ELb1ELb1ELb1ELb0EEENS1_21CollectiveEpilogueFwdINS6_IJSA_SC_SB_EEES9_SE_SG_Li256ELb1ELb1ELb1ELb0EEENS1_36VarlenDynamicPersistentTileSchedulerILi128ELi96ELi256ELi128ELb1ELb1ELb1ELb1ELb0ELb1EEEEEEEEEvNT_6ParamsE,"",@"SHT_CUDA_INFO"
	.sectionflags	@""
	.align	4


	//----- nvinfo : EIATTR_CUDA_API_VERSION
	.align		4
        /*0000*/ 	.byte	0x04, 0x37
        /*0002*/ 	.short	(.L_114 - .L_113)
.L_113:
        /*0004*/ 	.word	0x00000082


	//----- nvinfo : EIATTR_KPARAM_INFO
	.align		4
.L_114:
        /*0008*/ 	.byte	0x04, 0x17
        /*000a*/ 	.short	(.L_116 - .L_115)
.L_115:
        /*000c*/ 	.word	0x00000000
        /*0010*/ 	.short	0x0000
        /*0012*/ 	.short	0x0000
        /*0014*/ 	.byte	0x00, 0xf0, 0x01, 0x2a


	//----- nvinfo : EIATTR_SPARSE_MMA_MASK
	.align		4
.L_116:
        /*0018*/ 	.byte	0x03, 0x50
        /*001a*/ 	.short	0x0000


	//----- nvinfo : EIATTR_MAXREG_COUNT
	.align		4
        /*001c*/ 	.byte	0x03, 0x1b
        /*001e*/ 	.short	0x00a8


	//----- nvinfo : EIATTR_MERCURY_ISA_VERSION
	.align		4
        /*0020*/ 	.byte	0x03, 0x5f
        /*0022*/ 	.short	0x0101


	//----- nvinfo : EIATTR_VRC_CTA_INIT_COUNT
	.align		4
        /*0024*/ 	.byte	0x02, 0x4a
	.zero		1
	.zero		1


	//----- nvinfo : EIATTR_EXIT_INSTR_OFFSETS
	.align		4
        /*0028*/ 	.byte	0x04, 0x1c
        /*002a*/ 	.short	(.L_118 - .L_117)


	//   ....[0]....
.L_117:
        /*002c*/ 	.word	0x00000010


	//----- nvinfo : EIATTR_MAX_THREADS
	.align		4
.L_118:
        /*0030*/ 	.byte	0x04, 0x05
        /*0032*/ 	.short	(.L_120 - .L_119)
.L_119:
        /*0034*/ 	.word	0x00000180
        /*0038*/ 	.word	0x00000001
        /*003c*/ 	.word	0x00000001


	//----- nvinfo : EIATTR_CBANK_PARAM_SIZE
	.align		4
.L_120:
        /*0040*/ 	.byte	0x03, 0x19
        /*0042*/ 	.short	0x0a80


	//----- nvinfo : EIATTR_PARAM_CBANK
	.align		4
        /*0044*/ 	.byte	0x04, 0x0a
        /*0046*/ 	.short	(.L_122 - .L_121)
	.align		4
.L_121:
        /*0048*/ 	.word	index@(.nv.constant0._ZN7cutlass13device_kernelIN5flash11enable_sm90INS1_16FlashAttnFwdSm90INS1_25CollectiveMainloopFwdSm90ILi2EN4cute5tupleIJNS5_1CILi1EEES8_S8_EEENS6_IJNS7_ILi128EEENS7_ILi96EEENS7_ILi192EEEEEELi192ENS_6half_tEfNS_4arch4Sm90ELb0ELb1ELb0ELb1ELb1ELb0ELb0ELb1ELb1ELb1ELb1ELb0EEENS1_21CollectiveEpilogueFwdINS6_IJSA_SC_SB_EEES9_SE_SG_Li256ELb1ELb1ELb1ELb0EEENS1_36VarlenDynamicPersistentTileSchedulerILi128ELi96ELi256ELi128ELb1ELb1ELb1ELb1ELb0ELb1EEEEEEEEEvNT_6ParamsE)
        /*004c*/ 	.short	0x0380
        /*004e*/ 	.short	0x0a80


	//----- nvinfo : EIATTR_SW_WAR
	.align		4
.L_122:
        /*0050*/ 	.byte	0x04, 0x36
        /*0052*/ 	.short	(.L_124 - .L_123)
.L_123:
        /*0054*/ 	.word	0x00000008
.L_124:


//--------------------- .nv.info._ZN7cutlass13device_kernelIN5flash11enable_sm90INS1_16FlashAttnFwdSm90INS1_25CollectiveMainloopFwdSm90ILi2EN4cute5tupleIJNS5_1CILi1EEES8_S8_EEENS6_IJNS7_ILi128EEENS7_ILi96EEENS7_ILi192EEEEEELi192ENS_6half_tEfNS_4arch4Sm90ELb0ELb1ELb0ELb1ELb1ELb1ELb0ELb1ELb1ELb1ELb1ELb0EEENS1_21CollectiveEpilogueFwdINS6_IJSA_SC_SB_EEES9_SE_SG_Li256ELb1ELb1ELb1ELb0EEENS1_36VarlenDynamicPersistentTileSchedulerILi128ELi96ELi256ELi128ELb1ELb1ELb1ELb1ELb0ELb1EEEEEEEEEvNT_6ParamsE --------------------------
	.section	.nv.info._ZN7cutlass13device_kernelIN5flash11enable_sm90INS1_16FlashAttnFwdSm90INS1_25CollectiveMainloopFwdSm90ILi2EN4cute5tupleIJNS5_1CILi1EEES8_S8_EEENS6_IJNS7_ILi128EEENS7_ILi96EEENS7_ILi192EEEEEELi192ENS_6half_tEfNS_4arch4Sm90ELb0ELb1ELb0ELb1ELb1ELb1ELb0ELb1ELb1ELb1ELb1ELb0EEENS1_21CollectiveEpilogueFwdINS6_IJSA_SC_SB_EEES9_SE_SG_Li256ELb1ELb1ELb1ELb0EEENS1_36VarlenDynamicPersistentTileSchedulerILi128ELi96ELi256ELi128ELb1ELb1ELb1ELb1ELb0ELb1EEEEEEEEEvNT_6ParamsE,"",@"SHT_CUDA_INFO"
	.sectionflags	@""
	.align	4


	//----- nvinfo : EIATTR_CUDA_API_VERSION
	.align		4
        /*0000*/ 	.byte	0x04, 0x37
        /*0002*/ 	.short	(.L_126 - .L_125)
.L_125:
        /*0004*/ 	.word	0x00000082


	//----- nvinfo : EIATTR_KPARAM_INFO
	.align		4
.L_126:
        /*0008*/ 	.byte	0x04, 0x17
        /*000a*/ 	.short	(.L_128 - .L_127)
.L_127:
        /*000c*/ 	.word	0x00000000
        /*0010*/ 	.short	0x0000
        /*0012*/ 	.short	0x0000
        /*0014*/ 	.byte	0x00, 0xf0, 0x01, 0x2a


	//----- nvinfo : EIATTR_SPARSE_MMA_MASK
	.align		4
.L_128:
        /*0018*/ 	.byte	0x03, 0x50
        /*001a*/ 	.short	0x0000


	//----- nvinfo : EIATTR_MAXREG_COUNT
	.align		4
        /*001c*/ 	.byte	0x03, 0x1b
        /*001e*/ 	.short	0x00a8


	//----- nvinfo : EIATTR_MERCURY_ISA_VERSION
	.align		4
        /*0020*/ 	.byte	0x03, 0x5f
        /*0022*/ 	.short	0x0101


	//----- nvinfo : EIATTR_VRC_CTA_INIT_COUNT
	.align		4
        /*0024*/ 	.byte	0x02, 0x4a
	.zero		1
	.zero		1


	//----- nvinfo : EIATTR_EXIT_INSTR_OFFSETS
	.align		4
        /*0028*/ 	.byte	0x04, 0x1c
        /*002a*/ 	.short	(.L_130 - .L_129)


	//   ....[0]....
.L_129:
        /*002c*/ 	.word	0x00000010


	//----- nvinfo : EIATTR_MAX_THREADS
	.align		4
.L_130:
        /*0030*/ 	.byte	0x04, 0x05
        /*0032*/ 	.short	(.L_132 - .L_131)
.L_131:
        /*0034*/ 	.word	0x00000180
        /*0038*/ 	.word	0x00000001
        /*003c*/ 	.word	0x00000001


	//----- nvinfo : EIATTR_CBANK_PARAM_SIZE
	.align		4
.L_132:
        /*0040*/ 	.byte	0x03, 0x19
        /*0042*/ 	.short	0x0a80


	//----- nvinfo : EIATTR_PARAM_CBANK
	.align		4
        /*0044*/ 	.byte	0x04, 0x0a
        /*0046*/ 	.short	(.L_134 - .L_133)
	.align		4
.L_133:
        /*0048*/ 	.word	index@(.nv.constant0._ZN7cutlass13device_kernelIN5flash11enable_sm90INS1_16FlashAttnFwdSm90INS1_25CollectiveMainloopFwdSm90ILi2EN4cute5tupleIJNS5_1CILi1EEES8_S8_EEENS6_IJNS7_ILi128EEENS7_ILi96EEENS7_ILi192EEEEEELi192ENS_6half_tEfNS_4arch4Sm90ELb0ELb1ELb0ELb1ELb1ELb1ELb0ELb1ELb1ELb1ELb1ELb0EEENS1_21CollectiveEpilogueFwdINS6_IJSA_SC_SB_EEES9_SE_SG_Li256ELb1ELb1ELb1ELb0EEENS1_36VarlenDynamicPersistentTileSchedulerILi128ELi96ELi256ELi128ELb1ELb1ELb1ELb1ELb0ELb1EEEEEEEEEvNT_6ParamsE)
        /*004c*/ 	.short	0x0380
        /*004e*/ 	.short	0x0a80


	//----- nvinfo : EIATTR_SW_WAR
	.align		4
.L_134:
        /*0050*/ 	.byte	0x04, 0x36
        /*0052*/ 	.short	(.L_136 - .L_135)
.L_135:
        /*0054*/ 	.word	0x00000008
.L_136:


//--------------------- .nv.info._ZN7cutlass13device_kernelIN5flash11enable_sm90INS1_16FlashAttnFwdSm90INS1_25CollectiveMainloopFwdSm90ILi2EN4cute5tupleIJNS5_1CILi1EEES8_S8_EEENS6_IJNS7_ILi128EEENS7_ILi96EEENS7_ILi192EEEEEELi192ENS_6half_tEfNS_4arch4Sm90ELb1ELb0ELb0ELb0ELb1ELb0ELb0ELb1ELb1ELb1ELb1ELb0EEENS1_21CollectiveEpilogueFwdINS6_IJSA_SC_SB_EEES9_SE_SG_Li256ELb0ELb1ELb1ELb0EEENS1_19SingleTileSchedulerILb0ELb1ELb1ELi128EEEEEEEEEvNT_6ParamsE --------------------------
	.section	.nv.info._ZN7cutlass13device_kernelIN5flash11enable_sm90INS1_16FlashAttnFwdSm90INS1_25CollectiveMainloopFwdSm90ILi2EN4cute5tupleIJNS5_1CILi1EEES8_S8_EEENS6_IJNS7_ILi128EEENS7_ILi96EEENS7_ILi192EEEEEELi192ENS_6half_tEfNS_4arch4Sm90ELb1ELb0ELb0ELb0ELb1ELb0ELb0ELb1ELb1ELb1ELb1ELb0EEENS1_21CollectiveEpilogueFwdINS6_IJSA_SC_SB_EEES9_SE_SG_Li256ELb0ELb1ELb1ELb0EEENS1_19SingleTileSchedulerILb0ELb1ELb1ELi128EEEEEEEEEvNT_6ParamsE,"",@"SHT_CUDA_INFO"
	.sectionflags	@""
	.align	4


	//----- nvinfo : EIATTR_CUDA_API_VERSION
	.align		4
        /*0000*/ 	.byte	0x04, 0x37
        /*0002*/ 	.short	(.L_138 - .L_137)
.L_137:
        /*0004*/ 	.word	0x00000082


	//----- nvinfo : EIATTR_KPARAM_INFO
	.align		4
.L_138:
        /*0008*/ 	.byte	0x04, 0x17
        /*000a*/ 	.short	(.L_140 - .L_139)
.L_139:
        /*000c*/ 	.word	0x00000000
        /*0010*/ 	.short	0x0000
        /*0012*/ 	.short	0x0000
        /*0014*/ 	.byte	0x00, 0xf0, 0x01, 0x28


	//----- nvinfo : EIATTR_SPARSE_MMA_MASK
	.align		4
.L_140:
        /*0018*/ 	.byte	0x03, 0x50
        /*001a*/ 	.short	0x0000


	//----- nvinfo : EIATTR_MAXREG_COUNT
	.align		4
        /*001c*/ 	.byte	0x03, 0x1b
        /*001e*/ 	.short	0x00a8


	//----- nvinfo : EIATTR_MERCURY_ISA_VERSION
	.align		4
        /*0020*/ 	.byte	0x03, 0x5f
        /*0022*/ 	.short	0x0101


	//----- nvinfo : EIATTR_VRC_CTA_INIT_COUNT
	.align		4
        /*0024*/ 	.byte	0x02, 0x4a
	.zero		1
	.zero		1


	//----- nvinfo : EIATTR_EXIT_INSTR_OFFSETS
	.align		4
        /*0028*/ 	.byte	0x04, 0x1c
        /*002a*/ 	.short	(.L_142 - .L_141)


	//   ....[0]....
.L_141:
        /*002c*/ 	.word	0x00000010


	//----- nvinfo : EIATTR_MAX_THREADS
	.align		4
.L_142:
        /*0030*/ 	.byte	0x04, 0x05
        /*0032*/ 	.short	(.L_144 - .L_143)
.L_143:
        /*0034*/ 	.word	0x00000180
        /*0038*/ 	.word	0x00000001
        /*003c*/ 	.word	0x00000001


	//----- nvinfo : EIATTR_CBANK_PARAM_SIZE
	.align		4
.L_144:
        /*0040*/ 	.byte	0x03, 0x19
        /*0042*/ 	.short	0x0a00


	//----- nvinfo : EIATTR_PARAM_CBANK
	.align		4
        /*0044*/ 	.byte	0x04, 0x0a
        /*0046*/ 	.short	(.L_146 - .L_145)
	.align		4
.L_145:
        /*0048*/ 	.word	index@(.nv.constant0._ZN7cutlass13device_kernelIN5flash11enable_sm90INS1_16FlashAttnFwdSm90INS1_25CollectiveMainloopFwdSm90ILi2EN4cute5tupleIJNS5_1CILi1EEES8_S8_EEENS6_IJNS7_ILi128EEENS7_ILi96EEENS7_ILi192EEEEEELi192ENS_6half_tEfNS_4arch4Sm90ELb1ELb0ELb0ELb0ELb1ELb0ELb0ELb1ELb1ELb1ELb1ELb0EEENS1_21CollectiveEpilogueFwdINS6_IJSA_SC_SB_EEES9_SE_SG_Li256ELb0ELb1ELb1ELb0EEENS1_19SingleTileSchedulerILb0ELb1ELb1ELi128EEEEEEEEEvNT_6ParamsE)
        /*004c*/ 	.short	0x0380
        /*004e*/ 	.short	0x0a00


	//----- nvinfo : EIATTR_SW_WAR
	.align		4
.L_146:
        /*0050*/ 	.byte	0x04, 0x36
        /*0052*/ 	.short	(.L_148 - .L_147)
.L_147:
        /*0054*/ 	.word	0x00000008
.L_148:


//--------------------- .nv.info._ZN7cutlass13device_kernelIN5flash11enable_sm90INS1_16FlashAttnFwdSm90INS1_25CollectiveMainloopFwdSm90ILi2EN4cute5tupleIJNS5_1CILi1EEES8_S8_EEENS6_IJNS7_ILi128EEENS7_ILi96EEENS7_ILi192EEEEEELi192ENS_6half_tEfNS_4arch4Sm90ELb1ELb0ELb0ELb1ELb1ELb0ELb0ELb1ELb1ELb1ELb1ELb0EEENS1_21CollectiveEpilogueFwdINS6_IJSA_SC_SB_EEES9_SE_SG_Li256ELb1ELb1ELb1ELb0EEENS1_36VarlenDynamicPersistentTileSchedulerILi128ELi96ELi256ELi128ELb1ELb1ELb1ELb1ELb1ELb1EEEEEEEEEvNT_6ParamsE --------------------------
	.section	.nv.info._ZN7cutlass13device_kernelIN5flash11enable_sm90INS1_16FlashAttnFwdSm90INS1_25CollectiveMainloopFwdSm90ILi2EN4cute5tupleIJNS5_1CILi1EEES8_S8_EEENS6_IJNS7_ILi128EEENS7_ILi96EEENS7_ILi192EEEEEELi192ENS_6half_tEfNS_4arch4Sm90ELb1ELb0ELb0ELb1ELb1ELb0ELb0ELb1ELb1ELb1ELb1ELb0EEENS1_21CollectiveEpilogueFwdINS6_IJSA_SC_SB_EEES9_SE_SG_Li256ELb1ELb1ELb1ELb0EEENS1_36VarlenDynamicPersistentTileSchedulerILi128ELi96ELi256ELi128ELb1ELb1ELb1ELb1ELb1ELb1EEEEEEEEEvNT_6ParamsE,"",@"SHT_CUDA_INFO"
	.sectionflags	@""
	.align	4


	//----- nvinfo : EIATTR_CUDA_API_VERSION
	.align		4
        /*0000*/ 	.byte	0x04, 0x37
        /*0002*/ 	.short	(.L_150 - .L_149)
.L_149:
        /*0004*/ 	.word	0x00000082


	//----- nvinfo : EIATTR_KPARAM_INFO
	.align		4
.L_150:
        /*0008*/ 	.byte	0x04, 0x17
        /*000a*/ 	.short	(.L_152 - .L_151)
.L_151:
        /*000c*/ 	.word	0x00000000
        /*0010*/ 	.short	0x0000
        /*0012*/ 	.short	0x0000
        /*0014*/ 	.byte	0x00, 0xf0, 0x01, 0x2a


	//----- nvinfo : EIATTR_SPARSE_MMA_MASK
	.align		4
.L_152:
        /*0018*/ 	.byte	0x03, 0x50
        /*001a*/ 	.short	0x0000


	//----- nvinfo : EIATTR_MAXREG_COUNT
	.align		4
        /*001c*/ 	.byte	0x03, 0x1b
        /*001e*/ 	.short	0x00a8


	//----- nvinfo : EIATTR_MERCURY_ISA_VERSION
	.align		4
        /*0020*/ 	.byte	0x03, 0x5f
        /*0022*/ 	.short	0x0101


	//----- nvinfo : EIATTR_VRC_CTA_INIT_COUNT
	.align		4
        /*0024*/ 	.byte	0x02, 0x4a
	.zero		1
	.zero		1


	//----- nvinfo : EIATTR_EXIT_INSTR_OFFSETS
	.align		4
        /*0028*/ 	.byte	0x04, 0x1c
        /*002a*/ 	.short	(.L_154 - .L_153)


	//   ....[0]....
.L_153:
        /*002c*/ 	.word	0x00000010


	//----- nvinfo : EIATTR_MAX_THREADS
	.align		4
.L_154:
        /*0030*/ 	.byte	0x04, 0x05
        /*0032*/ 	.short	(.L_156 - .L_155)
.L_155:
        /*0034*/ 	.word	0x00000180
        /*0038*/ 	.word	0x00000001
        /*003c*/ 	.word	0x00000001


	//----- nvinfo : EIATTR_CBANK_PARAM_SIZE
	.align		4
.L_156:
        /*0040*/ 	.byte	0x03, 0x19
        /*0042*/ 	.short	0x0a80


	//----- nvinfo : EIATTR_PARAM_CBANK
	.align		4
        /*0044*/ 	.byte	0x04, 0x0a
        /*0046*/ 	.short	(.L_158 - .L_157)
	.align		4
.L_157:
        /*0048*/ 	.word	index@(.nv.constant0._ZN7cutlass13device_kernelIN5flash11enable_sm90INS1_16FlashAttnFwdSm90INS1_25CollectiveMainloopFwdSm90ILi2EN4cute5tupleIJNS5_1CILi1EEES8_S8_EEENS6_IJNS7_ILi128EEENS7_ILi96EEENS7_ILi192EEEEEELi192ENS_6half_tEfNS_4arch4Sm90ELb1ELb0ELb0ELb1ELb1ELb0ELb0ELb1ELb1ELb1ELb1ELb0EEENS1_21CollectiveEpilogueFwdINS6_IJSA_SC_SB_EEES9_SE_SG_Li256ELb1ELb1ELb1ELb0EEENS1_36VarlenDynamicPersistentTileSchedulerILi128ELi96ELi256ELi128ELb1ELb1ELb1ELb1ELb1ELb1EEEEEEEEEvNT_6ParamsE)
        /*004c*/ 	.short	0x0380
        /*004e*/ 	.short	0x0a80


	//----- nvinfo : EIATTR_SW_WAR
	.align		4
.L_158:
        /*0050*/ 	.byte	0x04, 0x36
        /*0052*/ 	.short	(.L_160 - .L_159)
.L_159:
        /*0054*/ 	.word	0x00000008
.L_160:


//--------------------- .nv.info._ZN7cutlass13device_kernelIN5flash11enable_sm90INS1_16FlashAttnFwdSm90INS1_25CollectiveMainloopFwdSm90ILi2EN4cute5tupleIJNS5_1CILi1EEES8_S8_EEENS6_IJNS7_ILi128EEENS7_ILi96EEENS7_ILi192EEEEEELi192ENS_6half_tEfNS_4arch4Sm90ELb1ELb0ELb0ELb1ELb1ELb1ELb0ELb1ELb1ELb1ELb1ELb0EEENS1_21CollectiveEpilogueFwdINS6_IJSA_SC_SB_EEES9_SE_SG_Li256ELb1ELb1ELb1ELb0EEENS1_36VarlenDynamicPersistentTileSchedulerILi128ELi96ELi256ELi128ELb1ELb1ELb1ELb1ELb1ELb1EEEEEEEEEvNT_6ParamsE --------------------------
	.section	.nv.info._ZN7cutlass13device_kernelIN5flash11enable_sm90INS1_16FlashAttnFwdSm90INS1_25CollectiveMainloopFwdSm90ILi2EN4cute5tupleIJNS5_1CILi1EEES8_S8_EEENS6_IJNS7_ILi128EEENS7_ILi96EEENS7_ILi192EEEEEELi192ENS_6half_tEfNS_4arch4Sm90ELb1ELb0ELb0ELb1ELb1ELb1ELb0ELb1ELb1ELb1ELb1ELb0EEENS1_21CollectiveEpilogueFwdINS6_IJSA_SC_SB_EEES9_SE_SG_Li256ELb1ELb1ELb1ELb0EEENS1_36VarlenDynamicPersistentTileSchedulerILi128ELi96ELi256ELi128ELb1ELb1ELb1ELb1ELb1ELb1EEEEEEEEEvNT_6ParamsE,"",@"SHT_CUDA_INFO"
	.sectionflags	@""
	.align	4


	//----- nvinfo : EIATTR_CUDA_API_VERSION
	.align		4
        /*0000*/ 	.byte	0x04, 0x37
        /*0002*/ 	.short	(.L_162 - .L_161)
.L_161:
        /*0004*/ 	.word	0x00000082


	//----- nvinfo : EIATTR_KPARAM_INFO
	.align		4
.L_162:
        /*0008*/ 	.byte	0x04, 0x17
        /*000a*/ 	.short	(.L_164 - .L_163)
.L_163:
        /*000c*/ 	.word	0x00000000
        /*0010*/ 	.short	0x0000
        /*0012*/ 	.short	0x0000
        /*0014*/ 	.byte	0x00, 0xf0, 0x01, 0x2a


	//----- nvinfo : EIATTR_SPARSE_MMA_MASK
	.align		4
.L_164:
        /*0018*/ 	.byte	0x03, 0x50
        /*001a*/ 	.short	0x0000


	//----- nvinfo : EIATTR_MAXREG_COUNT
	.align		4
        /*001c*/ 	.byte	0x03, 0x1b
        /*001e*/ 	.short	0x00a8


	//----- nvinfo : EIATTR_MERCURY_ISA_VERSION
	.align		4
        /*0020*/ 	.byte	0x03, 0x5f
        /*0022*/ 	.short	0x0101


	//----- nvinfo : EIATTR_VRC_CTA_INIT_COUNT
	.align		4
        /*0024*/ 	.byte	0x02, 0x4a
	.zero		1
	.zero		1


	//----- nvinfo : EIATTR_EXIT_INSTR_OFFSETS
	.align		4
        /*0028*/ 	.byte	0x04, 0x1c
        /*002a*/ 	.short	(.L_166 - .L_165)


	//   ....[0]....
.L_165:
        /*002c*/ 	.word	0x00000010


	//----- nvinfo : EIATTR_MAX_THREADS
	.align		4
.L_166:
        /*0030*/ 	.byte	0x04, 0x05
        /*0032*/ 	.short	(.L_168 - .L_167)
.L_167:
        /*0034*/ 	.word	0x00000180
        /*0038*/ 	.word	0x00000001
        /*003c*/ 	.word	0x00000001


	//----- nvinfo : EIATTR_CBANK_PARAM_SIZE
	.align		4
.L_168:
        /*0040*/ 	.byte	0x03, 0x19
        /*0042*/ 	.short	0x0a80


	//----- nvinfo : EIATTR_PARAM_CBANK
	.align		4
        /*0044*/ 	.byte	0x04, 0x0a
        /*0046*/ 	.short	(.L_170 - .L_169)
	.align		4
.L_169:
        /*0048*/ 	.word	index@(.nv.constant0._ZN7cutlass13device_kernelIN5flash11enable_sm90INS1_16FlashAttnFwdSm90INS1_25CollectiveMainloopFwdSm90ILi2EN4cute5tupleIJNS5_1CILi1EEES8_S8_EEENS6_IJNS7_ILi128EEENS7_ILi96EEENS7_ILi192EEEEEELi192ENS_6half_tEfNS_4arch4Sm90ELb1ELb0ELb0ELb1ELb1ELb1ELb0ELb1ELb1ELb1ELb1ELb0EEENS1_21CollectiveEpilogueFwdINS6_IJSA_SC_SB_EEES9_SE_SG_Li256ELb1ELb1ELb1ELb0EEENS1_36VarlenDynamicPersistentTileSchedulerILi128ELi96ELi256ELi128ELb1ELb1ELb1ELb1ELb1ELb1EEEEEEEEEvNT_6ParamsE)
        /*004c*/ 	.short	0x0380
        /*004e*/ 	.short	0x0a80


	//----- nvinfo : EIATTR_SW_WAR
	.align		4
.L_170:
        /*0050*/ 	.byte	0x04, 0x36
        /*0052*/ 	.short	(.L_172 - .L_171)
.L_171:
        /*0054*/ 	.word	0x00000008
.L_172:


//--------------------- .nv.callgraph             --------------------------
	.section	.nv.callgraph,"",@"SHT_CUDA_CALLGRAPH"
	.align	4
	.sectionentsize	8
	.align		4
        /*0000*/ 	.word	0x00000000
	.align		4
        /*0004*/ 	.word	0xffffffff
	.align		4
        /*0008*/ 	.word	0x00000000
	.align		4
        /*000c*/ 	.word	0xfffffffe
	.align		4
        /*0010*/ 	.word	0x00000000
	.align		4
        /*0014*/ 	.word	0xfffffffd
	.align		4
        /*0018*/ 	.word	0x00000000
	.align		4
        /*001c*/ 	.word	0xfffffffc


//--------------------- .nv.constant4             --------------------------
	.section	.nv.constant4,"a",@progbits
	.align	8
	.align		8
.nv.constant4:
        /*0000*/ 	.dword	_ZN78_INTERNAL_c8d79735_42_flash_fwd_hdim192_fp16_paged_split_sm90_cu_49158569_35814cuda3std3__45__cpo5beginE
	.align		8
        /*0008*/ 	.dword	_ZN78_INTERNAL_c8d79735_42_flash_fwd_hdim192_fp16_paged_split_sm90_cu_49158569_35814cuda3std3__45__cpo3endE
	.align		8
        /*0010*/ 	.dword	_ZN78_INTERNAL_c8d79735_42_flash_fwd_hdim192_fp16_paged_split_sm90_cu_49158569_35814cuda3std3__45__cpo6cbeginE
	.align		8
        /*0018*/ 	.dword	_ZN78_INTERNAL_c8d79735_42_flash_fwd_hdim192_fp16_paged_split_sm90_cu_49158569_35814cuda3std3__45__cpo4cendE
	.align		8
        /*0020*/ 	.dword	_ZN78_INTERNAL_c8d79735_42_flash_fwd_hdim192_fp16_paged_split_sm90_cu_49158569_35814cuda3std3__480_GLOBAL__N__c8d79735_42_flash_fwd_hdim192_fp16_paged_split_sm90_cu_49158569_35816ignoreE
	.align		8
        /*0028*/ 	.dword	_ZN78_INTERNAL_c8d79735_42_flash_fwd_hdim192_fp16_paged_split_sm90_cu_49158569_35814cuda3std3__419piecewise_constructE
	.align		8
        /*0030*/ 	.dword	_ZN78_INTERNAL_c8d79735_42_flash_fwd_hdim192_fp16_paged_split_sm90_cu_49158569_35814cuda3std3__48in_placeE
	.align		8
        /*0038*/ 	.dword	_ZN78_INTERNAL_c8d79735_42_flash_fwd_hdim192_fp16_paged_split_sm90_cu_49158569_35814cuda3std6ranges3__45__cpo4swapE
	.align		8
        /*0040*/ 	.dword	_ZN78_INTERNAL_c8d79735_42_flash_fwd_hdim192_fp16_paged_split_sm90_cu_49158569_35814cuda3std6ranges3__45__cpo9iter_moveE
	.align		8
        /*0048*/ 	.dword	_ZN78_INTERNAL_c8d79735_42_flash_fwd_hdim192_fp16_paged_split_sm90_cu_49158569_35814cute7productE
	.align		8
        /*0050*/ 	.dword	_ZN78_INTERNAL_c8d79735_42_flash_fwd_hdim192_fp16_paged_split_sm90_cu_49158569_35814cute1_E


//--------------------- .text._ZN7cutlass13device_kernelIN5flash11enable_sm90INS1_16FlashAttnFwdSm90INS1_25CollectiveMainloopFwdSm90ILi2EN4cute5tupleIJNS5_1CILi1EEES8_S8_EEENS6_IJNS7_ILi128EEENS7_ILi96EEENS7_ILi192EEEEEELi192ENS_6half_tEfNS_4arch4Sm90ELb0ELb0ELb0ELb0ELb1ELb0ELb0ELb1ELb1ELb1ELb1ELb0EEENS1_21CollectiveEpilogueFwdINS6_IJSA_SC_SB_EEES9_SE_SG_Li256ELb0ELb1ELb1ELb0EEENS1_19SingleTileSchedulerILb0ELb1ELb1ELi128EEEEEEEEEvNT_6ParamsE --------------------------
	.section	.text._ZN7cutlass13device_kernelIN5flash11enable_sm90INS1_16FlashAttnFwdSm90INS1_25CollectiveMainloopFwdSm90ILi2EN4cute5tupleIJNS5_1CILi1EEES8_S8_EEENS6_IJNS7_ILi128EEENS7_ILi96EEENS7_ILi192EEEEEELi192ENS_6half_tEfNS_4arch4Sm90ELb0ELb0ELb0ELb0ELb1ELb0ELb0ELb1ELb1ELb1ELb1ELb0EEENS1_21CollectiveEpilogueFwdINS6_IJSA_SC_SB_EEES9_SE_SG_Li256ELb0ELb1ELb1ELb0EEENS1_19SingleTileSchedulerILb0ELb1ELb1ELi128EEEEEEEEEvNT_6ParamsE,"ax",@progbits
	.align	128
.text._ZN7cutlass13device_kernelIN5flash11enable_sm90INS1_16FlashAttnFwdSm90INS1_25CollectiveMainloopFwdSm90ILi2EN4cute5tupleIJNS5_1CILi1EEES8_S8_EEENS6_IJNS7_ILi128EEENS7_ILi96EEENS7_ILi192EEEEEELi192ENS_6half_tEfNS_4arch4Sm90ELb0ELb0ELb0ELb0ELb1ELb0ELb0ELb1ELb1ELb1ELb1ELb0EEENS1_21CollectiveEpilogueFwdINS6_IJSA_SC_SB_EEES9_SE_SG_Li256ELb0ELb1ELb1ELb0EEENS1_19SingleTileSchedulerILb0ELb1ELb1ELi128EEEEEEEEEvNT_6ParamsE:
        .type           _ZN7cutlass13device_kernelIN5flash11enable_sm90INS1_16FlashAttnFwdSm90INS1_25CollectiveMainloopFwdSm90ILi2EN4cute5tupleIJNS5_1CILi1EEES8_S8_EEENS6_IJNS7_ILi128EEENS7_ILi96EEENS7_ILi192EEEEEELi192ENS_6half_tEfNS_4arch4Sm90ELb0ELb0ELb0ELb0ELb1ELb0ELb0ELb1ELb1ELb1ELb1ELb0EEENS1_21CollectiveEpilogueFwdINS6_IJSA_SC_SB_EEES9_SE_SG_Li256ELb0ELb1ELb1ELb0EEENS1_19SingleTileSchedulerILb0ELb1ELb1ELi128EEEEEEEEEvNT_6ParamsE,@function
        .size           _ZN7cutlass13device_kernelIN5flash11enable_sm90INS1_16FlashAttnFwdSm90INS1_25CollectiveMainloopFwdSm90ILi2EN4cute5tupleIJNS5_1CILi1EEES8_S8_EEENS6_IJNS7_ILi128EEENS7_ILi96EEENS7_ILi192EEEEEELi192ENS_6half_tEfNS_4arch4Sm90ELb0ELb0ELb0ELb0ELb1ELb0ELb0ELb1ELb1ELb1ELb1ELb0EEENS1_21CollectiveEpilogueFwdINS6_IJSA_SC_SB_EEES9_SE_SG_Li256ELb0ELb1ELb1ELb0EEENS1_19SingleTileSchedulerILb0ELb1ELb1ELi128EEEEEEEEEvNT_6ParamsE,(.L_x_9 - _ZN7cutlass13device_kernelIN5flash11enable_sm90INS1_16FlashAttnFwdSm90INS1_25CollectiveMainloopFwdSm90ILi2EN4cute5tupleIJNS5_1CILi1EEES8_S8_EEENS6_IJNS7_ILi128EEENS7_ILi96EEENS7_ILi192EEEEEELi192ENS_6half_tEfNS_4arch4Sm90ELb0ELb0ELb0ELb0ELb1ELb0ELb0ELb1ELb1ELb1ELb1ELb0EEENS1_21CollectiveEpilogueFwdINS6_IJSA_SC_SB_EEES9_SE_SG_Li256ELb0ELb1ELb1ELb0EEENS1_19SingleTileSchedulerILb0ELb1ELb1ELi128EEEEEEEEEvNT_6ParamsE)
        .other          _ZN7cutlass13device_kernelIN5flash11enable_sm90INS1_16FlashAttnFwdSm90INS1_25CollectiveMainloopFwdSm90ILi2EN4cute5tupleIJNS5_1CILi1EEES8_S8_EEENS6_IJNS7_ILi128EEENS7_ILi96EEENS7_ILi192EEEEEELi192ENS_6half_tEfNS_4arch4Sm90ELb0ELb0ELb0ELb0ELb1ELb0ELb0ELb1ELb1ELb1ELb1ELb0EEENS1_21CollectiveEpilogueFwdINS6_IJSA_SC_SB_EEES9_SE_SG_Li256ELb0ELb1ELb1ELb0EEENS1_19SingleTileSchedulerILb0ELb1ELb1ELi128EEEEEEEEEvNT_6ParamsE,@"STO_CUDA_ENTRY STV_DEFAULT"
_ZN7cutlass13device_kernelIN5flash11enable_sm90INS1_16FlashAttnFwdSm90INS1_25CollectiveMainloopFwdSm90ILi2EN4cute5tupleIJNS5_1CILi1EEES8_S8_EEENS6_IJNS7_ILi128EEENS7_ILi96EEENS7_ILi192EEEEEELi192ENS_6half_tEfNS_4arch4Sm90ELb0ELb0ELb0ELb0ELb1ELb0ELb0ELb1ELb1ELb1ELb1ELb0EEENS1_21CollectiveEpilogueFwdINS6_IJSA_SC_SB_EEES9_SE_SG_Li256ELb0ELb1ELb1ELb0EEENS1_19SingleTileSchedulerILb0ELb1ELb1ELi128EEEEEEEEEvNT_6ParamsE:
[----:B------:R-:W-:Y:S01]  /*0000*/  LDC R1, c[0x0][0x37c] ;  /* 0x0000df00ff017b82 */ /* 0x000fe20000000800 */
[----:B------:R-:W-:Y:S05]  /*0010*/  EXIT ;  /* 0x000000000000794d */ /* 0x000fea0003800000 */
.L_x_0:
[----:B------:R-:W-:-:S00]  /*0020*/  BRA `(.L_x_0) ;  /* 0xfffffffc00fc7947 */ /* 0x000fc0000383ffff */
[----:B------:R-:W-:-:S00]  /*0030*/  NOP ;  /* 0x0000000000007918 */ /* 0x000fc00000000000 */
        /* <DEDUP_REMOVED lines=12> */
.L_x_9:


//--------------------- .text._ZN7cutlass13device_kernelIN5flash11enable_sm90INS1_16FlashAttnFwdSm90INS1_25CollectiveMainloopFwdSm90ILi2EN4cute5tupleIJNS5_1CILi1EEES8_S8_EEENS6_IJNS7_ILi128EEENS7_ILi96EEENS7_ILi192EEEEEELi192ENS_6half_tEfNS_4arch4Sm90ELb0ELb0ELb0ELb1ELb1ELb0ELb0ELb1ELb1ELb1ELb1ELb0EEENS1_21CollectiveEpilogueFwdINS6_IJSA_SC_SB_EEES9_SE_SG_Li256ELb1ELb1ELb1ELb0EEENS1_36VarlenDynamicPersistentTileSchedulerILi128ELi96ELi256ELi128ELb1ELb1ELb1ELb0ELb1ELb1EEEEEEEEEvNT_6ParamsE --------------------------
	.section	.text._ZN7cutlass13device_kernelIN5flash11enable_sm90INS1_16FlashAttnFwdSm90INS1_25CollectiveMainloopFwdSm90ILi2EN4cute5tupleIJNS5_1CILi1EEES8_S8_EEENS6_IJNS7_ILi128EEENS7_ILi96EEENS7_ILi192EEEEEELi192ENS_6half_tEfNS_4arch4Sm90ELb0ELb0ELb0ELb1ELb1ELb0ELb0ELb1ELb1ELb1ELb1ELb0EEENS1_21CollectiveEpilogueFwdINS6_IJSA_SC_SB_EEES9_SE_SG_Li256ELb1ELb1ELb1ELb0EEENS1_36VarlenDynamicPersistentTileSchedulerILi128ELi96ELi256ELi128ELb1ELb1ELb1ELb0ELb1ELb1EEEEEEEEEvNT_6ParamsE,"ax",@progbits
	.align	128
.text._ZN7cutlass13device_kernelIN5flash11enable_sm90INS1_16FlashAttnFwdSm90INS1_25CollectiveMainloopFwdSm90ILi2EN4cute5tupleIJNS5_1CILi1EEES8_S8_EEENS6_IJNS7_ILi128EEENS7_ILi96EEENS7_ILi192EEEEEELi192ENS_6half_tEfNS_4arch4Sm90ELb0ELb0ELb0ELb1ELb1ELb0ELb0ELb1ELb1ELb1ELb1ELb0EEENS1_21CollectiveEpilogueFwdINS6_IJSA_SC_SB_EEES9_SE_SG_Li256ELb1ELb1ELb1ELb0EEENS1_36VarlenDynamicPersistentTileSchedulerILi128ELi96ELi256ELi128ELb1ELb1ELb1ELb0ELb1ELb1EEEEEEEEEvNT_6ParamsE:
        .type           _ZN7cutlass13device_kernelIN5flash11enable_sm90INS1_16FlashAttnFwdSm90INS1_25CollectiveMainloopFwdSm90ILi2EN4cute5tupleIJNS5_1CILi1EEES8_S8_EEENS6_IJNS7_ILi128EEENS7_ILi96EEENS7_ILi192EEEEEELi192ENS_6half_tEfNS_4arch4Sm90ELb0ELb0ELb0ELb1ELb1ELb0ELb0ELb1ELb1ELb1ELb1ELb0EEENS1_21CollectiveEpilogueFwdINS6_IJSA_SC_SB_EEES9_SE_SG_Li256ELb1ELb1ELb1ELb0EEENS1_36VarlenDynamicPersistentTileSchedulerILi128ELi96ELi256ELi128ELb1ELb1ELb1ELb0ELb1ELb1EEEEEEEEEvNT_6ParamsE,@function
        .size           _ZN7cutlass13device_kernelIN5flash11enable_sm90INS1_16FlashAttnFwdSm90INS1_25CollectiveMainloopFwdSm90ILi2EN4cute5tupleIJNS5_1CILi1EEES8_S8_EEENS6_IJNS7_ILi128EEENS7_ILi96EEENS7_ILi192EEEEEELi192ENS_6half_tEfNS_4arch4Sm90ELb0ELb0ELb0ELb1ELb1ELb0ELb0ELb1ELb1ELb1ELb1ELb0EEENS1_21CollectiveEpilogueFwdINS6_IJSA_SC_SB_EEES9_SE_SG_Li256ELb1ELb1ELb1ELb0EEENS1_36VarlenDynamicPersistentTileSchedulerILi128ELi96ELi256ELi128ELb1ELb1ELb1ELb0ELb1ELb1EEEEEEEEEvNT_6ParamsE,(.L_x_10 - _ZN7cutlass13device_kernelIN5flash11enable_sm90INS1_16FlashAttnFwdSm90INS1_25CollectiveMainloopFwdSm90ILi2EN4cute5tupleIJNS5_1CILi1EEES8_S8_EEENS6_IJNS7_ILi128EEENS7_ILi96EEENS7_ILi192EEEEEELi192ENS_6half_tEfNS_4arch4Sm90ELb0ELb0ELb0ELb1ELb1ELb0ELb0ELb1ELb1ELb1ELb1ELb0EEENS1_21CollectiveEpilogueFwdINS6_IJSA_SC_SB_EEES9_SE_SG_Li256ELb1ELb1ELb1ELb0EEENS1_36VarlenDynamicPersistentTileSchedulerILi128ELi96ELi256ELi128ELb1ELb1ELb1ELb0ELb1ELb1EEEEEEEEEvNT_6ParamsE)
        .other          _ZN7cutlass13device_kernelIN5flash11enable_sm90INS1_16FlashAttnFwdSm90INS1_25CollectiveMainloopFwdSm90ILi2EN4cute5tupleIJNS5_1CILi1EEES8_S8_EEENS6_IJNS7_ILi128EEENS7_ILi96EEENS7_ILi192EEEEEELi192ENS_6half_tEfNS_4arch4Sm90ELb0ELb0ELb0ELb1ELb1ELb0ELb0ELb1ELb1ELb1ELb1ELb0EEENS1_21CollectiveEpilogueFwdINS6_IJSA_SC_SB_EEES9_SE_SG_Li256ELb1ELb1ELb1ELb0EEENS1_36VarlenDynamicPersistentTileSchedulerILi128ELi96ELi256ELi128ELb1ELb1ELb1ELb0ELb1ELb1EEEEEEEEEvNT_6ParamsE,@"STO_CUDA_ENTRY STV_DEFAULT"
_ZN7cutlass13device_kernelIN5flash11enable_sm90INS1_16FlashAttnFwdSm90INS1_25CollectiveMainloopFwdSm90ILi2EN4cute5tupleIJNS5_1CILi1EEES8_S8_EEENS6_IJNS7_ILi128EEENS7_ILi96EEENS7_ILi192EEEEEELi192ENS_6half_tEfNS_4arch4Sm90ELb0ELb0ELb0ELb1ELb1ELb0ELb0ELb1ELb1ELb1ELb1ELb0EEENS1_21CollectiveEpilogueFwdINS6_IJSA_SC_SB_EEES9_SE_SG_Li256ELb1ELb1ELb1ELb0EEENS1_36VarlenDynamicPersistentTileSchedulerILi128ELi96ELi256ELi128ELb1ELb1ELb1ELb0ELb1ELb1EEEEEEEEEvNT_6ParamsE:
[----:B------:R-:W-:Y:S01]  /*0000*/  LDC R1, c[0x0][0x37c] ;  /* 0x0000df00ff017b82 */ /* 0x000fe20000000800 */
[----:B------:R-:W-:Y:S05]  /*0010*/  EXIT ;  /* 0x000000000000794d */ /* 0x000fea0003800000 */
.L_x_1:
        /* <DEDUP_REMOVED lines=14> */
.L_x_10:


//--------------------- .text._ZN7cutlass13device_kernelIN5flash11enable_sm90INS1_16FlashAttnFwdSm90INS1_25CollectiveMainloopFwdSm90ILi2EN4cute5tupleIJNS5_1CILi1EEES8_S8_EEENS6_IJNS7_ILi128EEENS7_ILi96EEENS7_ILi192EEEEEELi192ENS_6half_tEfNS_4arch4Sm90ELb0ELb0ELb0ELb1ELb1ELb1ELb0ELb1ELb1ELb1ELb1ELb0EEENS1_21CollectiveEpilogueFwdINS6_IJSA_SC_SB_EEES9_SE_SG_Li256ELb1ELb1ELb1ELb0EEENS1_36VarlenDynamicPersistentTileSchedulerILi128ELi96ELi256ELi128ELb1ELb1ELb1ELb0ELb1ELb1EEEEEEEEEvNT_6ParamsE --------------------------
	.section	.text._ZN7cutlass13device_kernelIN5flash11enable_sm90INS1_16FlashAttnFwdSm90INS1_25CollectiveMainloopFwdSm90ILi2EN4cute5tupleIJNS5_1CILi1EEES8_S8_EEENS6_IJNS7_ILi128EEENS7_ILi96EEENS7_ILi192EEEEEELi192ENS_6half_tEfNS_4arch4Sm90ELb0ELb0ELb0ELb1ELb1ELb1ELb0ELb1ELb1ELb1ELb1ELb0EEENS1_21CollectiveEpilogueFwdINS6_IJSA_SC_SB_EEES9_SE_SG_Li256ELb1ELb1ELb1ELb0EEENS1_36VarlenDynamicPersistentTileSchedulerILi128ELi96ELi256ELi128ELb1ELb1ELb1ELb0ELb1ELb1EEEEEEEEEvNT_6ParamsE,"ax",@progbits
	.align	128
.text._ZN7cutlass13device_kernelIN5flash11enable_sm90INS1_16FlashAttnFwdSm90INS1_25CollectiveMainloopFwdSm90ILi2EN4cute5tupleIJNS5_1CILi1EEES8_S8_EEENS6_IJNS7_ILi128EEENS7_ILi96EEENS7_ILi192EEEEEELi192ENS_6half_tEfNS_4arch4Sm90ELb0ELb0ELb0ELb1ELb1ELb1ELb0ELb1ELb1ELb1ELb1ELb0EEENS1_21CollectiveEpilogueFwdINS6_IJSA_SC_SB_EEES9_SE_SG_Li256ELb1ELb1ELb1ELb0EEENS1_36VarlenDynamicPersistentTileSchedulerILi128ELi96ELi256ELi128ELb1ELb1ELb1ELb0ELb1ELb1EEEEEEEEEvNT_6ParamsE:
        .type           _ZN7cutlass13device_kernelIN5flash11enable_sm90INS1_16FlashAttnFwdSm90INS1_25CollectiveMainloopFwdSm90ILi2EN4cute5tupleIJNS5_1CILi1EEES8_S8_EEENS6_IJNS7_ILi128EEENS7_ILi96EEENS7_ILi192EEEEEELi192ENS_6half_tEfNS_4arch4Sm90ELb0ELb0ELb0ELb1ELb1ELb1ELb0ELb1ELb1ELb1ELb1ELb0EEENS1_21CollectiveEpilogueFwdINS6_IJSA_SC_SB_EEES9_SE_SG_Li256ELb1ELb1ELb1ELb0EEENS1_36VarlenDynamicPersistentTileSchedulerILi128ELi96ELi256ELi128ELb1ELb1ELb1ELb0ELb1ELb1EEEEEEEEEvNT_6ParamsE,@function
        .size           _ZN7cutlass13device_kernelIN5flash11enable_sm90INS1_16FlashAttnFwdSm90INS1_25CollectiveMainloopFwdSm90ILi2EN4cute5tupleIJNS5_1CILi1EEES8_S8_EEENS6_IJNS7_ILi128EEENS7_ILi96EEENS7_ILi192EEEEEELi192ENS_6half_tEfNS_4arch4Sm90ELb0ELb0ELb0ELb1ELb1ELb1ELb0ELb1ELb1ELb1ELb1ELb0EEENS1_21CollectiveEpilogueFwdINS6_IJSA_SC_SB_EEES9_SE_SG_Li256ELb1ELb1ELb1ELb0EEENS1_36VarlenDynamicPersistentTileSchedulerILi128ELi96ELi256ELi128ELb1ELb1ELb1ELb0ELb1ELb1EEEEEEEEEvNT_6ParamsE,(.L_x_11 - _ZN7cutlass13device_kernelIN5flash11enable_sm90INS1_16FlashAttnFwdSm90INS1_25CollectiveMainloopFwdSm90ILi2EN4cute5tupleIJNS5_1CILi1EEES8_S8_EEENS6_IJNS7_ILi128EEENS7_ILi96EEENS7_ILi192EEEEEELi192ENS_6half_tEfNS_4arch4Sm90ELb0ELb0ELb0ELb1ELb1ELb1ELb0ELb1ELb1ELb1ELb1ELb0EEENS1_21CollectiveEpilogueFwdINS6_IJSA_SC_SB_EEES9_SE_SG_Li256ELb1ELb1ELb1ELb0EEENS1_36VarlenDynamicPersistentTileSchedulerILi128ELi96ELi256ELi128ELb1ELb1ELb1ELb0ELb1ELb1EEEEEEEEEvNT_6ParamsE)
        .other          _ZN7cutlass13device_kernelIN5flash11enable_sm90INS1_16FlashAttnFwdSm90INS1_25CollectiveMainloopFwdSm90ILi2EN4cute5tupleIJNS5_1CILi1EEES8_S8_EEENS6_IJNS7_ILi128EEENS7_ILi96EEENS7_ILi192EEEEEELi192ENS_6half_tEfNS_4arch4Sm90ELb0ELb0ELb0ELb1ELb1ELb1ELb0ELb1ELb1ELb1ELb1ELb0EEENS1_21CollectiveEpilogueFwdINS6_IJSA_SC_SB_EEES9_SE_SG_Li256ELb1ELb1ELb1ELb0EEENS1_36VarlenDynamicPersistentTileSchedulerILi128ELi96ELi256ELi128ELb1ELb1ELb1ELb0ELb1ELb1EEEEEEEEEvNT_6ParamsE,@"STO_CUDA_ENTRY STV_DEFAULT"
_ZN7cutlass13device_kernelIN5flash11enable_sm90INS1_16FlashAttnFwdSm90INS1_25CollectiveMainloopFwdSm90ILi2EN4cute5tupleIJNS5_1CILi1EEES8_S8_EEENS6_IJNS7_ILi128EEENS7_ILi96EEENS7_ILi192EEEEEELi192ENS_6half_tEfNS_4arch4Sm90ELb0ELb0ELb0ELb1ELb1ELb1ELb0ELb1ELb1ELb1ELb1ELb0EEENS1_21CollectiveEpilogueFwdINS6_IJSA_SC_SB_EEES9_SE_SG_Li256ELb1ELb1ELb1ELb0EEENS1_36VarlenDynamicPersistentTileSchedulerILi128ELi96ELi256ELi128ELb1ELb1ELb1ELb0ELb1ELb1EEEEEEEEEvNT_6ParamsE:
[----:B------:R-:W-:Y:S01]  /*0000*/  LDC R1, c[0x0][0x37c] ;  /* 0x0000df00ff017b82 */ /* 0x000fe20000000800 */
[----:B------:R-:W-:Y:S05]  /*0010*/  EXIT ;  /* 0x000000000000794d */ /* 0x000fea0003800000 */
.L_x_2:
        /* <DEDUP_REMOVED lines=14> */
.L_x_11:


//--------------------- .text._ZN7cutlass13device_kernelIN5flash11enable_sm90INS1_16FlashAttnFwdSm90INS1_25CollectiveMainloopFwdSm90ILi2EN4cute5tupleIJNS5_1CILi1EEES8_S8_EEENS6_IJNS7_ILi128EEENS7_ILi96EEENS7_ILi192EEEEEELi192ENS_6half_tEfNS_4arch4Sm90ELb0ELb1ELb0ELb0ELb1ELb0ELb0ELb1ELb1ELb1ELb1ELb0EEENS1_21CollectiveEpilogueFwdINS6_IJSA_SC_SB_EEES9_SE_SG_Li256ELb0ELb1ELb1ELb0EEENS1_19SingleTileSchedulerILb0ELb1ELb1ELi128EEEEEEEEEvNT_6ParamsE --------------------------
	.section	.text._ZN7cutlass13device_kernelIN5flash11enable_sm90INS1_16FlashAttnFwdSm90INS1_25CollectiveMainloopFwdSm90ILi2EN4cute5tupleIJNS5_1CILi1EEES8_S8_EEENS6_IJNS7_ILi128EEENS7_ILi96EEENS7_ILi192EEEEEELi192ENS_6half_tEfNS_4arch4Sm90ELb0ELb1ELb0ELb0ELb1ELb0ELb0ELb1ELb1ELb1ELb1ELb0EEENS1_21CollectiveEpilogueFwdINS6_IJSA_SC_SB_EEES9_SE_SG_Li256ELb0ELb1ELb1ELb0EEENS1_19SingleTileSchedulerILb0ELb1ELb1ELi128EEEEEEEEEvNT_6ParamsE,"ax",@progbits
	.align	128
.text._ZN7cutlass13device_kernelIN5flash11enable_sm90INS1_16FlashAttnFwdSm90INS1_25CollectiveMainloopFwdSm90ILi2EN4cute5tupleIJNS5_1CILi1EEES8_S8_EEENS6_IJNS7_ILi128EEENS7_ILi96EEENS7_ILi192EEEEEELi192ENS_6half_tEfNS_4arch4Sm90ELb0ELb1ELb0ELb0ELb1ELb0ELb0ELb1ELb1ELb1ELb1ELb0EEENS1_21CollectiveEpilogueFwdINS6_IJSA_SC_SB_EEES9_SE_SG_Li256ELb0ELb1ELb1ELb0EEENS1_19SingleTileSchedulerILb0ELb1ELb1ELi128EEEEEEEEEvNT_6ParamsE:
        .type           _ZN7cutlass13device_kernelIN5flash11enable_sm90INS1_16FlashAttnFwdSm90INS1_25CollectiveMainloopFwdSm90ILi2EN4cute5tupleIJNS5_1CILi1EEES8_S8_EEENS6_IJNS7_ILi128EEENS7_ILi96EEENS7_ILi192EEEEEELi192ENS_6half_tEfNS_4arch4Sm90ELb0ELb1ELb0ELb0ELb1ELb0ELb0ELb1ELb1ELb1ELb1ELb0EEENS1_21CollectiveEpilogueFwdINS6_IJSA_SC_SB_EEES9_SE_SG_Li256ELb0ELb1ELb1ELb0EEENS1_19SingleTileSchedulerILb0ELb1ELb1ELi128EEEEEEEEEvNT_6ParamsE,@function
        .size           _ZN7cutlass13device_kernelIN5flash11enable_sm90INS1_16FlashAttnFwdSm90INS1_25CollectiveMainloopFwdSm90ILi2EN4cute5tupleIJNS5_1CILi1EEES8_S8_EEENS6_IJNS7_ILi128EEENS7_ILi96EEENS7_ILi192EEEEEELi192ENS_6half_tEfNS_4arch4Sm90ELb0ELb1ELb0ELb0ELb1ELb0ELb0ELb1ELb1ELb1ELb1ELb0EEENS1_21CollectiveEpilogueFwdINS6_IJSA_SC_SB_EEES9_SE_SG_Li256ELb0ELb1ELb1ELb0EEENS1_19SingleTileSchedulerILb0ELb1ELb1ELi128EEEEEEEEEvNT_6ParamsE,(.L_x_12 - _ZN7cutlass13device_kernelIN5flash11enable_sm90INS1_16FlashAttnFwdSm90INS1_25CollectiveMainloopFwdSm90ILi2EN4cute5tupleIJNS5_1CILi1EEES8_S8_EEENS6_IJNS7_ILi128EEENS7_ILi96EEENS7_ILi192EEEEEELi192ENS_6half_tEfNS_4arch4Sm90ELb0ELb1ELb0ELb0ELb1ELb0ELb0ELb1ELb1ELb1ELb1ELb0EEENS1_21CollectiveEpilogueFwdINS6_IJSA_SC_SB_EEES9_SE_SG_Li256ELb0ELb1ELb1ELb0EEENS1_19SingleTileSchedulerILb0ELb1ELb1ELi128EEEEEEEEEvNT_6ParamsE)
        .other          _ZN7cutlass13device_kernelIN5flash11enable_sm90INS1_16FlashAttnFwdSm90INS1_25CollectiveMainloopFwdSm90ILi2EN4cute5tupleIJNS5_1CILi1EEES8_S8_EEENS6_IJNS7_ILi128EEENS7_ILi96EEENS7_ILi192EEEEEELi192ENS_6half_tEfNS_4arch4Sm90ELb0ELb1ELb0ELb0ELb1ELb0ELb0ELb1ELb1ELb1ELb1ELb0EEENS1_21CollectiveEpilogueFwdINS6_IJSA_SC_SB_EEES9_SE_SG_Li256ELb0ELb1ELb1ELb0EEENS1_19SingleTileSchedulerILb0ELb1ELb1ELi128EEEEEEEEEvNT_6ParamsE,@"STO_CUDA_ENTRY STV_DEFAULT"
_ZN7cutlass13device_kernelIN5flash11enable_sm90INS1_16FlashAttnFwdSm90INS1_25CollectiveMainloopFwdSm90ILi2EN4cute5tupleIJNS5_1CILi1EEES8_S8_EEENS6_IJNS7_ILi128EEENS7_ILi96EEENS7_ILi192EEEEEELi192ENS_6half_tEfNS_4arch4Sm90ELb0ELb1ELb0ELb0ELb1ELb0ELb0ELb1ELb1ELb1ELb1ELb0EEENS1_21CollectiveEpilogueFwdINS6_IJSA_SC_SB_EEES9_SE_SG_Li256ELb0ELb1ELb1ELb0EEENS1_19SingleTileSchedulerILb0ELb1ELb1ELi128EEEEEEEEEvNT_6ParamsE:
[----:B------:R-:W-:Y:S01]  /*0000*/  LDC R1, c[0x0][0x37c] ;  /* 0x0000df00ff017b82 */ /* 0x000fe20000000800 */
[----:B------:R-:W-:Y:S05]  /*0010*/  EXIT ;  /* 0x000000000000794d */ /* 0x000fea0003800000 */
.L_x_3:
        /* <DEDUP_REMOVED lines=14> */
.L_x_12:


//--------------------- .text._ZN7cutlass13device_kernelIN5flash11enable_sm90INS1_16FlashAttnFwdSm90INS1_25CollectiveMainloopFwdSm90ILi2EN4cute5tupleIJNS5_1CILi1EEES8_S8_EEENS6_IJNS7_ILi128EEENS7_ILi96EEENS7_ILi192EEEEEELi192ENS_6half_tEfNS_4arch4Sm90ELb0ELb1ELb0ELb1ELb1ELb0ELb0ELb1ELb1ELb1ELb1ELb0EEENS1_21CollectiveEpilogueFwdINS6_IJSA_SC_SB_EEES9_SE_SG_Li256ELb1ELb1ELb1ELb0EEENS1_36VarlenDynamicPersistentTileSchedulerILi128ELi96ELi256ELi128ELb1ELb1ELb1ELb1ELb0ELb1EEEEEEEEEvNT_6ParamsE --------------------------
	.section	.text._ZN7cutlass13device_kernelIN5flash11enable_sm90INS1_16FlashAttnFwdSm90INS1_25CollectiveMainloopFwdSm90ILi2EN4cute5tupleIJNS5_1CILi1EEES8_S8_EEENS6_IJNS7_ILi128EEENS7_ILi96EEENS7_ILi192EEEEEELi192ENS_6half_tEfNS_4arch4Sm90ELb0ELb1ELb0ELb1ELb1ELb0ELb0ELb1ELb1ELb1ELb1ELb0EEENS1_21CollectiveEpilogueFwdINS6_IJSA_SC_SB_EEES9_SE_SG_Li256ELb1ELb1ELb1ELb0EEENS1_36VarlenDynamicPersistentTileSchedulerILi128ELi96ELi256ELi128ELb1ELb1ELb1ELb1ELb0ELb1EEEEEEEEEvNT_6ParamsE,"ax",@progbits
	.align	128
.text._ZN7cutlass13device_kernelIN5flash11enable_sm90INS1_16FlashAttnFwdSm90INS1_25CollectiveMainloopFwdSm90ILi2EN4cute5tupleIJNS5_1CILi1EEES8_S8_EEENS6_IJNS7_ILi128EEENS7_ILi96EEENS7_ILi192EEEEEELi192ENS_6half_tEfNS_4arch4Sm90ELb0ELb1ELb0ELb1ELb1ELb0ELb0ELb1ELb1ELb1ELb1ELb0EEENS1_21CollectiveEpilogueFwdINS6_IJSA_SC_SB_EEES9_SE_SG_Li256ELb1ELb1ELb1ELb0EEENS1_36VarlenDynamicPersistentTileSchedulerILi128ELi96ELi256ELi128ELb1ELb1ELb1ELb1ELb0ELb1EEEEEEEEEvNT_6ParamsE:
        .type           _ZN7cutlass13device_kernelIN5flash11enable_sm90INS1_16FlashAttnFwdSm90INS1_25CollectiveMainloopFwdSm90ILi2EN4cute5tupleIJNS5_1CILi1EEES8_S8_EEENS6_IJNS7_ILi128EEENS7_ILi96EEENS7_ILi192EEEEEELi192ENS_6half_tEfNS_4arch4Sm90ELb0ELb1ELb0ELb1ELb1ELb0ELb0ELb1ELb1ELb1ELb1ELb0EEENS1_21CollectiveEpilogueFwdINS6_IJSA_SC_SB_EEES9_SE_SG_Li256ELb1ELb1ELb1ELb0EEENS1_36VarlenDynamicPersistentTileSchedulerILi128ELi96ELi256ELi128ELb1ELb1ELb1ELb1ELb0ELb1EEEEEEEEEvNT_6ParamsE,@function
        .size           _ZN7cutlass13device_kernelIN5flash11enable_sm90INS1_16FlashAttnFwdSm90INS1_25CollectiveMainloopFwdSm90ILi2EN4cute5tupleIJNS5_1CILi1EEES8_S8_EEENS6_IJNS7_ILi128EEENS7_ILi96EEENS7_ILi192EEEEEELi192ENS_6half_tEfNS_4arch4Sm90ELb0ELb1ELb0ELb1ELb1ELb0ELb0ELb1ELb1ELb1ELb1ELb0EEENS1_21CollectiveEpilogueFwdINS6_IJSA_SC_SB_EEES9_SE_SG_Li256ELb1ELb1ELb1ELb0EEENS1_36VarlenDynamicPersistentTileSchedulerILi128ELi96ELi256ELi128ELb1ELb1ELb1ELb1ELb0ELb1EEEEEEEEEvNT_6ParamsE,(.L_x_13 - _ZN7cutlass13device_kernelIN5flash11enable_sm90INS1_16FlashAttnFwdSm90INS1_25CollectiveMainloopFwdSm90ILi2EN4cute5tupleIJNS5_1CILi1EEES8_S8_EEENS6_IJNS7_ILi128EEENS7_ILi96EEENS7_ILi192EEEEEELi192ENS_6half_tEfNS_4arch4Sm90ELb0ELb1ELb0ELb1ELb1ELb0ELb0ELb1ELb1ELb1ELb1ELb0EEENS1_21CollectiveEpilogueFwdINS6_IJSA_SC_SB_EEES9_SE_SG_Li256ELb1ELb1ELb1ELb0EEENS1_36VarlenDynamicPersistentTileSchedulerILi128ELi96ELi256ELi128ELb1ELb1ELb1ELb1ELb0ELb1EEEEEEEEEvNT_6ParamsE)
        .other          _ZN7cutlass13device_kernelIN5flash11enable_sm90INS1_16FlashAttnFwdSm90INS1_25CollectiveMainloopFwdSm90ILi2EN4cute5tupleIJNS5_1CILi1EEES8_S8_EEENS6_IJNS7_ILi128EEENS7_ILi96EEENS7_ILi192EEEEEELi192ENS_6half_tEfNS_4arch4Sm90ELb0ELb1ELb0ELb1ELb1ELb0ELb0ELb1ELb1ELb1ELb1ELb0EEENS1_21CollectiveEpilogueFwdINS6_IJSA_SC_SB_EEES9_SE_SG_Li256ELb1ELb1ELb1ELb0EEENS1_36VarlenDynamicPersistentTileSchedulerILi128ELi96ELi256ELi128ELb1ELb1ELb1ELb1ELb0ELb1EEEEEEEEEvNT_6ParamsE,@"STO_CUDA_ENTRY STV_DEFAULT"
_ZN7cutlass13device_kernelIN5flash11enable_sm90INS1_16FlashAttnFwdSm90INS1_25CollectiveMainloopFwdSm90ILi2EN4cute5tupleIJNS5_1CILi1EEES8_S8_EEENS6_IJNS7_ILi128EEENS7_ILi96EEENS7_ILi192EEEEEELi192ENS_6half_tEfNS_4arch4Sm90ELb0ELb1ELb0ELb1ELb1ELb0ELb0ELb1ELb1ELb1ELb1ELb0EEENS1_21CollectiveEpilogueFwdINS6_IJSA_SC_SB_EEES9_SE_SG_Li256ELb1ELb1ELb1ELb0EEENS1_36VarlenDynamicPersistentTileSchedulerILi128ELi96ELi256ELi128ELb1ELb1ELb1ELb1ELb0ELb1EEEEEEEEEvNT_6ParamsE:
[----:B------:R-:W-:Y:S01]  /*0000*/  LDC R1, c[0x0][0x37c] ;  /* 0x0000df00ff017b82 */ /* 0x000fe20000000800 */
[----:B------:R-:W-:Y:S05]  /*0010*/  EXIT ;  /* 0x000000000000794d */ /* 0x000fea0003800000 */
.L_x_4:
        /* <DEDUP_REMOVED lines=14> */
.L_x_13:


//--------------------- .text._ZN7cutlass13device_kernelIN5flash11enable_sm90INS1_16FlashAttnFwdSm90INS1_25CollectiveMainloopFwdSm90ILi2EN4cute5tupleIJNS5_1CILi1EEES8_S8_EEENS6_IJNS7_ILi128EEENS7_ILi96EEENS7_ILi192EEEEEELi192ENS_6half_tEfNS_4arch4Sm90ELb0ELb1ELb0ELb1ELb1ELb1ELb0ELb1ELb1ELb1ELb1ELb0EEENS1_21CollectiveEpilogueFwdINS6_IJSA_SC_SB_EEES9_SE_SG_Li256ELb1ELb1ELb1ELb0EEENS1_36VarlenDynamicPersistentTileSchedulerILi128ELi96ELi256ELi128ELb1ELb1ELb1ELb1ELb0ELb1EEEEEEEEEvNT_6ParamsE --------------------------
	.section	.text._ZN7cutlass13device_kernelIN5flash11enable_sm90INS1_16FlashAttnFwdSm90INS1_25CollectiveMainloopFwdSm90ILi2EN4cute5tupleIJNS5_1CILi1EEES8_S8_EEENS6_IJNS7_ILi128EEENS7_ILi96EEENS7_ILi192EEEEEELi192ENS_6half_tEfNS_4arch4Sm90ELb0ELb1ELb0ELb1ELb1ELb1ELb0ELb1ELb1ELb1ELb1ELb0EEENS1_21CollectiveEpilogueFwdINS6_IJSA_SC_SB_EEES9_SE_SG_Li256ELb1ELb1ELb1ELb0EEENS1_36VarlenDynamicPersistentTileSchedulerILi128ELi96ELi256ELi128ELb1ELb1ELb1ELb1ELb0ELb1EEEEEEEEEvNT_6ParamsE,"ax",@progbits
	.align	128
.text._ZN7cutlass13device_kernelIN5flash11enable_sm90INS1_16FlashAttnFwdSm90INS1_25CollectiveMainloopFwdSm90ILi2EN4cute5tupleIJNS5_1CILi1EEES8_S8_EEENS6_IJNS7_ILi128EEENS7_ILi96EEENS7_ILi192EEEEEELi192ENS_6half_tEfNS_4arch4Sm90ELb0ELb1ELb0ELb1ELb1ELb1ELb0ELb1ELb1ELb1ELb1ELb0EEENS1_21CollectiveEpilogueFwdINS6_IJSA_SC_SB_EEES9_SE_SG_Li256ELb1ELb1ELb1ELb0EEENS1_36VarlenDynamicPersistentTileSchedulerILi128ELi96ELi256ELi128ELb1ELb1ELb1ELb1ELb0ELb1EEEEEEEEEvNT_6ParamsE:
        .type           _ZN7cutlass13device_kernelIN5flash11enable_sm90INS1_16FlashAttnFwdSm90INS1_25CollectiveMainloopFwdSm90ILi2EN4cute5tupleIJNS5_1CILi1EEES8_S8_EEENS6_IJNS7_ILi128EEENS7_ILi96EEENS7_ILi192EEEEEELi192ENS_6half_tEfNS_4arch4Sm90ELb0ELb1ELb0ELb1ELb1ELb1ELb0ELb1ELb1ELb1ELb1ELb0EEENS1_21CollectiveEpilogueFwdINS6_IJSA_SC_SB_EEES9_SE_SG_Li256ELb1ELb1ELb1ELb0EEENS1_36VarlenDynamicPersistentTileSchedulerILi128ELi96ELi256ELi128ELb1ELb1ELb1ELb1ELb0ELb1EEEEEEEEEvNT_6ParamsE,@function
        .size           _ZN7cutlass13device_kernelIN5flash11enable_sm90INS1_16FlashAttnFwdSm90INS1_25CollectiveMainloopFwdSm90ILi2EN4cute5tupleIJNS5_1CILi1EEES8_S8_EEENS6_IJNS7_ILi128EEENS7_ILi96EEENS7_ILi192EEEEEELi192ENS_6half_tEfNS_4arch4Sm90ELb0ELb1ELb0ELb1ELb1ELb1ELb0ELb1ELb1ELb1ELb1ELb0EEENS1_21CollectiveEpilogueFwdINS6_IJSA_SC_SB_EEES9_SE_SG_Li256ELb1ELb1ELb1ELb0EEENS1_36VarlenDynamicPersistentTileSchedulerILi128ELi96ELi256ELi128ELb1ELb1ELb1ELb1ELb0ELb1EEEEEEEEEvNT_6ParamsE,(.L_x_14 - _ZN7cutlass13device_kernelIN5flash11enable_sm90INS1_16FlashAttnFwdSm90INS1_25CollectiveMainloopFwdSm90ILi2EN4cute5tupleIJNS5_1CILi1EEES8_S8_EEENS6_IJNS7_ILi128EEENS7_ILi96EEENS7_ILi192EEEEEELi192ENS_6half_tEfNS_4arch4Sm90ELb0ELb1ELb0ELb1ELb1ELb1ELb0ELb1ELb1ELb1ELb1ELb0EEENS1_21CollectiveEpilogueFwdINS6_IJSA_SC_SB_EEES9_SE_SG_Li256ELb1ELb1ELb1ELb0EEENS1_36VarlenDynamicPersistentTileSchedulerILi128ELi96ELi256ELi128ELb1ELb1ELb1ELb1ELb0ELb1EEEEEEEEEvNT_6ParamsE)
        .other          _ZN7cutlass13device_kernelIN5flash11enable_sm90INS1_16FlashAttnFwdSm90INS1_25CollectiveMainloopFwdSm90ILi2EN4cute5tupleIJNS5_1CILi1EEES8_S8_EEENS6_IJNS7_ILi128EEENS7_ILi96EEENS7_ILi192EEEEEELi192ENS_6half_tEfNS_4arch4Sm90ELb0ELb1ELb0ELb1ELb1ELb1ELb0ELb1ELb1ELb1ELb1ELb0EEENS1_21CollectiveEpilogueFwdINS6_IJSA_SC_SB_EEES9_SE_SG_Li256ELb1ELb1ELb1ELb0EEENS1_36VarlenDynamicPersistentTileSchedulerILi128ELi96ELi256ELi128ELb1ELb1ELb1ELb1ELb0ELb1EEEEEEEEEvNT_6ParamsE,@"STO_CUDA_ENTRY STV_DEFAULT"
_ZN7cutlass13device_kernelIN5flash11enable_sm90INS1_16FlashAttnFwdSm90INS1_25CollectiveMainloopFwdSm90ILi2EN4cute5tupleIJNS5_1CILi1EEES8_S8_EEENS6_IJNS7_ILi128EEENS7_ILi96EEENS7_ILi192EEEEEELi192ENS_6half_tEfNS_4arch4Sm90ELb0ELb1ELb0ELb1ELb1ELb1ELb0ELb1ELb1ELb1ELb1ELb0EEENS1_21CollectiveEpilogueFwdINS6_IJSA_SC_SB_EEES9_SE_SG_Li256ELb1ELb1ELb1ELb0EEENS1_36VarlenDynamicPersistentTileSchedulerILi128ELi96ELi256ELi128ELb1ELb1ELb1ELb1ELb0ELb1EEEEEEEEEvNT_6ParamsE:
[----:B------:R-:W-:Y:S01]  /*0000*/  LDC R1, c[0x0][0x37c] ;  /* 0x0000df00ff017b82 */ /* 0x000fe20000000800 */
[----:B------:R-:W-:Y:S05]  /*0010*/  EXIT ;  /* 0x000000000000794d */ /* 0x000fea0003800000 */
.L_x_5:
        /* <DEDUP_REMOVED lines=14> */
.L_x_14:


//--------------------- .text._ZN7cutlass13device_kernelIN5flash11enable_sm90INS1_16FlashAttnFwdSm90INS1_25CollectiveMainloopFwdSm90ILi2EN4cute5tupleIJNS5_1CILi1EEES8_S8_EEENS6_IJNS7_ILi128EEENS7_ILi96EEENS7_ILi192EEEEEELi192ENS_6half_tEfNS_4arch4Sm90ELb1ELb0ELb0ELb0ELb1ELb0ELb0ELb1ELb1ELb1ELb1ELb0EEENS1_21CollectiveEpilogueFwdINS6_IJSA_SC_SB_EEES9_SE_SG_Li256ELb0ELb1ELb1ELb0EEENS1_19SingleTileSchedulerILb0ELb1ELb1ELi128EEEEEEEEEvNT_6ParamsE --------------------------
	.section	.text._ZN7cutlass13device_kernelIN5flash11enable_sm90INS1_16FlashAttnFwdSm90INS1_25CollectiveMainloopFwdSm90ILi2EN4cute5tupleIJNS5_1CILi1EEES8_S8_EEENS6_IJNS7_ILi128EEENS7_ILi96EEENS7_ILi192EEEEEELi192ENS_6half_tEfNS_4arch4Sm90ELb1ELb0ELb0ELb0ELb1ELb0ELb0ELb1ELb1ELb1ELb1ELb0EEENS1_21CollectiveEpilogueFwdINS6_IJSA_SC_SB_EEES9_SE_SG_Li256ELb0ELb1ELb1ELb0EEENS1_19SingleTileSchedulerILb0ELb1ELb1ELi128EEEEEEEEEvNT_6ParamsE,"ax",@progbits
	.align	128
.text._ZN7cutlass13device_kernelIN5flash11enable_sm90INS1_16FlashAttnFwdSm90INS1_25CollectiveMainloopFwdSm90ILi2EN4cute5tupleIJNS5_1CILi1EEES8_S8_EEENS6_IJNS7_ILi128EEENS7_ILi96EEENS7_ILi192EEEEEELi192ENS_6half_tEfNS_4arch4Sm90ELb1ELb0ELb0ELb0ELb1ELb0ELb0ELb1ELb1ELb1ELb1ELb0EEENS1_21CollectiveEpilogueFwdINS6_IJSA_SC_SB_EEES9_SE_SG_Li256ELb0ELb1ELb1ELb0EEENS1_19SingleTileSchedulerILb0ELb1ELb1ELi128EEEEEEEEEvNT_6ParamsE:
        .type           _ZN7cutlass13device_kernelIN5flash11enable_sm90INS1_16FlashAttnFwdSm90INS1_25CollectiveMainloopFwdSm90ILi2EN4cute5tupleIJNS5_1CILi1EEES8_S8_EEENS6_IJNS7_ILi128EEENS7_ILi96EEENS7_ILi192EEEEEELi192ENS_6half_tEfNS_4arch4Sm90ELb1ELb0ELb0ELb0ELb1ELb0ELb0ELb1ELb1ELb1ELb1ELb0EEENS1_21CollectiveEpilogueFwdINS6_IJSA_SC_SB_EEES9_SE_SG_Li256ELb0ELb1ELb1ELb0EEENS1_19SingleTileSchedulerILb0ELb1ELb1ELi128EEEEEEEEEvNT_6ParamsE,@function
        .size           _ZN7cutlass13device_kernelIN5flash11enable_sm90INS1_16FlashAttnFwdSm90INS1_25CollectiveMainloopFwdSm90ILi2EN4cute5tupleIJNS5_1CILi1EEES8_S8_EEENS6_IJNS7_ILi128EEENS7_ILi96EEENS7_ILi192EEEEEELi192ENS_6half_tEfNS_4arch4Sm90ELb1ELb0ELb0ELb0ELb1ELb0ELb0ELb1ELb1ELb1ELb1ELb0EEENS1_21CollectiveEpilogueFwdINS6_IJSA_SC_SB_EEES9_SE_SG_Li256ELb0ELb1ELb1ELb0EEENS1_19SingleTileSchedulerILb0ELb1ELb1ELi128EEEEEEEEEvNT_6ParamsE,(.L_x_15 - _ZN7cutlass13device_kernelIN5flash11enable_sm90INS1_16FlashAttnFwdSm90INS1_25CollectiveMainloopFwdSm90ILi2EN4cute5tupleIJNS5_1CILi1EEES8_S8_EEENS6_IJNS7_ILi128EEENS7_ILi96EEENS7_ILi192EEEEEELi192ENS_6half_tEfNS_4arch4Sm90ELb1ELb0ELb0ELb0ELb1ELb0ELb0ELb1ELb1ELb1ELb1ELb0EEENS1_21CollectiveEpilogueFwdINS6_IJSA_SC_SB_EEES9_SE_SG_Li256ELb0ELb1ELb1ELb0EEENS1_19SingleTileSchedulerILb0ELb1ELb1ELi128EEEEEEEEEvNT_6ParamsE)
        .other          _ZN7cutlass13device_kernelIN5flash11enable_sm90INS1_16FlashAttnFwdSm90INS1_25CollectiveMainloopFwdSm90ILi2EN4cute5tupleIJNS5_1CILi1EEES8_S8_EEENS6_IJNS7_ILi128EEENS7_ILi96EEENS7_ILi192EEEEEELi192ENS_6half_tEfNS_4arch4Sm90ELb1ELb0ELb0ELb0ELb1ELb0ELb0ELb1ELb1ELb1ELb1ELb0EEENS1_21CollectiveEpilogueFwdINS6_IJSA_SC_SB_EEES9_SE_SG_Li256ELb0ELb1ELb1ELb0EEENS1_19SingleTileSchedulerILb0ELb1ELb1ELi128EEEEEEEEEvNT_6ParamsE,@"STO_CUDA_ENTRY STV_DEFAULT"
_ZN7cutlass13device_kernelIN5flash11enable_sm90INS1_16FlashAttnFwdSm90INS1_25CollectiveMainloopFwdSm90ILi2EN4cute5tupleIJNS5_1CILi1EEES8_S8_EEENS6_IJNS7_ILi128EEENS7_ILi96EEENS7_ILi192EEEEEELi192ENS_6half_tEfNS_4arch4Sm90ELb1ELb0ELb0ELb0ELb1ELb0ELb0ELb1ELb1ELb1ELb1ELb0EEENS1_21CollectiveEpilogueFwdINS6_IJSA_SC_SB_EEES9_SE_SG_Li256ELb0ELb1ELb1ELb0EEENS1_19SingleTileSchedulerILb0ELb1ELb1ELi128EEEEEEEEEvNT_6ParamsE:
[----:B------:R-:W-:Y:S01]  /*0000*/  LDC R1, c[0x0][0x37c] ;  /* 0x0000df00ff017b82 */ /* 0x000fe20000000800 */
[----:B------:R-:W-:Y:S05]  /*0010*/  EXIT ;  /* 0x000000000000794d */ /* 0x000fea0003800000 */
.L_x_6:
        /* <DEDUP_REMOVED lines=14> */
.L_x_15:


//--------------------- .text._ZN7cutlass13device_kernelIN5flash11enable_sm90INS1_16FlashAttnFwdSm90INS1_25CollectiveMainloopFwdSm90ILi2EN4cute5tupleIJNS5_1CILi1EEES8_S8_EEENS6_IJNS7_ILi128EEENS7_ILi96EEENS7_ILi192EEEEEELi192ENS_6half_tEfNS_4arch4Sm90ELb1ELb0ELb0ELb1ELb1ELb0ELb0ELb1ELb1ELb1ELb1ELb0EEENS1_21CollectiveEpilogueFwdINS6_IJSA_SC_SB_EEES9_SE_SG_Li256ELb1ELb1ELb1ELb0EEENS1_36VarlenDynamicPersistentTileSchedulerILi128ELi96ELi256ELi128ELb1ELb1ELb1ELb1ELb1ELb1EEEEEEEEEvNT_6ParamsE --------------------------
	.section	.text._ZN7cutlass13device_kernelIN5flash11enable_sm90INS1_16FlashAttnFwdSm90INS1_25CollectiveMainloopFwdSm90ILi2EN4cute5tupleIJNS5_1CILi1EEES8_S8_EEENS6_IJNS7_ILi128EEENS7_ILi96EEENS7_ILi192EEEEEELi192ENS_6half_tEfNS_4arch4Sm90ELb1ELb0ELb0ELb1ELb1ELb0ELb0ELb1ELb1ELb1ELb1ELb0EEENS1_21CollectiveEpilogueFwdINS6_IJSA_SC_SB_EEES9_SE_SG_Li256ELb1ELb1ELb1ELb0EEENS1_36VarlenDynamicPersistentTileSchedulerILi128ELi96ELi256ELi128ELb1ELb1ELb1ELb1ELb1ELb1EEEEEEEEEvNT_6ParamsE,"ax",@progbits
	.align	128
.text._ZN7cutlass13device_kernelIN5flash11enable_sm90INS1_16FlashAttnFwdSm90INS1_25CollectiveMainloopFwdSm90ILi2EN4cute5tupleIJNS5_1CILi1EEES8_S8_EEENS6_IJNS7_ILi128EEENS7_ILi96EEENS7_ILi192EEEEEELi192ENS_6half_tEfNS_4arch4Sm90ELb1ELb0ELb0ELb1ELb1ELb0ELb0ELb1ELb1ELb1ELb1ELb0EEENS1_21CollectiveEpilogueFwdINS6_IJSA_SC_SB_EEES9_SE_SG_Li256ELb1ELb1ELb1ELb0EEENS1_36VarlenDynamicPersistentTileSchedulerILi128ELi96ELi256ELi128ELb1ELb1ELb1ELb1ELb1ELb1EEEEEEEEEvNT_6ParamsE:
        .type           _ZN7cutlass13device_kernelIN5flash11enable_sm90INS1_16FlashAttnFwdSm90INS1_25CollectiveMainloopFwdSm90ILi2EN4cute5tupleIJNS5_1CILi1EEES8_S8_EEENS6_IJNS7_ILi128EEENS7_ILi96EEENS7_ILi192EEEEEELi192ENS_6half_tEfNS_4arch4Sm90ELb1ELb0ELb0ELb1ELb1ELb0ELb0ELb1ELb1ELb1ELb1ELb0EEENS1_21CollectiveEpilogueFwdINS6_IJSA_SC_SB_EEES9_SE_SG_Li256ELb1ELb1ELb1ELb0EEENS1_36VarlenDynamicPersistentTileSchedulerILi128ELi96ELi256ELi128ELb1ELb1ELb1ELb1ELb1ELb1EEEEEEEEEvNT_6ParamsE,@function
        .size           _ZN7cutlass13device_kernelIN5flash11enable_sm90INS1_16FlashAttnFwdSm90INS1_25CollectiveMainloopFwdSm90ILi2EN4cute5tupleIJNS5_1CILi1EEES8_S8_EEENS6_IJNS7_ILi128EEENS7_ILi96EEENS7_ILi192EEEEEELi192ENS_6half_tEfNS_4arch4Sm90ELb1ELb0ELb0ELb1ELb1ELb0ELb0ELb1ELb1ELb1ELb1ELb0EEENS1_21CollectiveEpilogueFwdINS6_IJSA_SC_SB_EEES9_SE_SG_Li256ELb1ELb1ELb1ELb0EEENS1_36VarlenDynamicPersistentTileSchedulerILi128ELi96ELi256ELi128ELb1ELb1ELb1ELb1ELb1ELb1EEEEEEEEEvNT_6ParamsE,(.L_x_16 - _ZN7cutlass13device_kernelIN5flash11enable_sm90INS1_16FlashAttnFwdSm90INS1_25CollectiveMainloopFwdSm90ILi2EN4cute5tupleIJNS5_1CILi1EEES8_S8_EEENS6_IJNS7_ILi128EEENS7_ILi96EEENS7_ILi192EEEEEELi192ENS_6half_tEfNS_4arch4Sm90ELb1ELb0ELb0ELb1ELb1ELb0ELb0ELb1ELb1ELb1ELb1ELb0EEENS1_21CollectiveEpilogueFwdINS6_IJSA_SC_SB_EEES9_SE_SG_Li256ELb1ELb1ELb1ELb0EEENS1_36VarlenDynamicPersistentTileSchedulerILi128ELi96ELi256ELi128ELb1ELb1ELb1ELb1ELb1ELb1EEEEEEEEEvNT_6ParamsE)
        .other          _ZN7cutlass13device_kernelIN5flash11enable_sm90INS1_16FlashAttnFwdSm90INS1_25CollectiveMainloopFwdSm90ILi2EN4cute5tupleIJNS5_1CILi1EEES8_S8_EEENS6_IJNS7_ILi128EEENS7_ILi96EEENS7_ILi192EEEEEELi192ENS_6half_tEfNS_4arch4Sm90ELb1ELb0ELb0ELb1ELb1ELb0ELb0ELb1ELb1ELb1ELb1ELb0EEENS1_21CollectiveEpilogueFwdINS6_IJSA_SC_SB_EEES9_SE_SG_Li256ELb1ELb1ELb1ELb0EEENS1_36VarlenDynamicPersistentTileSchedulerILi128ELi96ELi256ELi128ELb1ELb1ELb1ELb1ELb1ELb1EEEEEEEEEvNT_6ParamsE,@"STO_CUDA_ENTRY STV_DEFAULT"
_ZN7cutlass13device_kernelIN5flash11enable_sm90INS1_16FlashAttnFwdSm90INS1_25CollectiveMainloopFwdSm90ILi2EN4cute5tupleIJNS5_1CILi1EEES8_S8_EEENS6_IJNS7_ILi128EEENS7_ILi96EEENS7_ILi192EEEEEELi192ENS_6half_tEfNS_4arch4Sm90ELb1ELb0ELb0ELb1ELb1ELb0ELb0ELb1ELb1ELb1ELb1ELb0EEENS1_21CollectiveEpilogueFwdINS6_IJSA_SC_SB_EEES9_SE_SG_Li256ELb1ELb1ELb1ELb0EEENS1_36VarlenDynamicPersistentTileSchedulerILi128ELi96ELi256ELi128ELb1ELb1ELb1ELb1ELb1ELb1EEEEEEEEEvNT_6ParamsE:
[----:B------:R-:W-:Y:S01]  /*0000*/  LDC R1, c[0x0][0x37c] ;  /* 0x0000df00ff017b82 */ /* 0x000fe20000000800 */
[----:B------:R-:W-:Y:S05]  /*0010*/  EXIT ;  /* 0x000000000000794d */ /* 0x000fea0003800000 */
.L_x_7:
        /* <DEDUP_REMOVED lines=14> */
.L_x_16:


//--------------------- .text._ZN7cutlass13device_kernelIN5flash11enable_sm90INS1_16FlashAttnFwdSm90INS1_25CollectiveMainloopFwdSm90ILi2EN4cute5tupleIJNS5_1CILi1EEES8_S8_EEENS6_IJNS7_ILi128EEENS7_ILi96EEENS7_ILi192EEEEEELi192ENS_6half_tEfNS_4arch4Sm90ELb1ELb0ELb0ELb1ELb1ELb1ELb0ELb1ELb1ELb1ELb1ELb0EEENS1_21CollectiveEpilogueFwdINS6_IJSA_SC_SB_EEES9_SE_SG_Li256ELb1ELb1ELb1ELb0EEENS1_36VarlenDynamicPersistentTileSchedulerILi128ELi96ELi256ELi128ELb1ELb1ELb1ELb1ELb1ELb1EEEEEEEEEvNT_6ParamsE --------------------------
	.section	.text._ZN7cutlass13device_kernelIN5flash11enable_sm90INS1_16FlashAttnFwdSm90INS1_25CollectiveMainloopFwdSm90ILi2EN4cute5tupleIJNS5_1CILi1EEES8_S8_EEENS6_IJNS7_ILi128EEENS7_ILi96EEENS7_ILi192EEEEEELi192ENS_6half_tEfNS_4arch4Sm90ELb1ELb0ELb0ELb1ELb1ELb1ELb0ELb1ELb1ELb1ELb1ELb0EEENS1_21CollectiveEpilogueFwdINS6_IJSA_SC_SB_EEES9_SE_SG_Li256ELb1ELb1ELb1ELb0EEENS1_36VarlenDynamicPersistentTileSchedulerILi128ELi96ELi256ELi128ELb1ELb1ELb1ELb1ELb1ELb1EEEEEEEEEvNT_6ParamsE,"ax",@progbits
	.align	128
.text._ZN7cutlass13device_kernelIN5flash11enable_sm90INS1_16FlashAttnFwdSm90INS1_25CollectiveMainloopFwdSm90ILi2EN4cute5tupleIJNS5_1CILi1EEES8_S8_EEENS6_IJNS7_ILi128EEENS7_ILi96EEENS7_ILi192EEEEEELi192ENS_6half_tEfNS_4arch4Sm90ELb1ELb0ELb0ELb1ELb1ELb1ELb0ELb1ELb1ELb1ELb1ELb0EEENS1_21CollectiveEpilogueFwdINS6_IJSA_SC_SB_EEES9_SE_SG_Li256ELb1ELb1ELb1ELb0EEENS1_36VarlenDynamicPersistentTileSchedulerILi128ELi96ELi256ELi128ELb1ELb1ELb1ELb1ELb1ELb1EEEEEEEEEvNT_6ParamsE:
        .type           _ZN7cutlass13device_kernelIN5flash11enable_sm90INS1_16FlashAttnFwdSm90INS1_25CollectiveMainloopFwdSm90ILi2EN4cute5tupleIJNS5_1CILi1EEES8_S8_EEENS6_IJNS7_ILi128EEENS7_ILi96EEENS7_ILi192EEEEEELi192ENS_6half_tEfNS_4arch4Sm90ELb1ELb0ELb0ELb1ELb1ELb1ELb0ELb1ELb1ELb1ELb1ELb0EEENS1_21CollectiveEpilogueFwdINS6_IJSA_SC_SB_EEES9_SE_SG_Li256ELb1ELb1ELb1ELb0EEENS1_36VarlenDynamicPersistentTileSchedulerILi128ELi96ELi256ELi128ELb1ELb1ELb1ELb1ELb1ELb1EEEEEEEEEvNT_6ParamsE,@function
        .size           _ZN7cutlass13device_kernelIN5flash11enable_sm90INS1_16FlashAttnFwdSm90INS1_25CollectiveMainloopFwdSm90ILi2EN4cute5tupleIJNS5_1CILi1EEES8_S8_EEENS6_IJNS7_ILi128EEENS7_ILi96EEENS7_ILi192EEEEEELi192ENS_6half_tEfNS_4arch4Sm90ELb1ELb0ELb0ELb1ELb1ELb1ELb0ELb1ELb1ELb1ELb1ELb0EEENS1_21CollectiveEpilogueFwdINS6_IJSA_SC_SB_EEES9_SE_SG_Li256ELb1ELb1ELb1ELb0EEENS1_36VarlenDynamicPersistentTileSchedulerILi128ELi96ELi256ELi128ELb1ELb1ELb1ELb1ELb1ELb1EEEEEEEEEvNT_6ParamsE,(.L_x_17 - _ZN7cutlass13device_kernelIN5flash11enable_sm90INS1_16FlashAttnFwdSm90INS1_25CollectiveMainloopFwdSm90ILi2EN4cute5tupleIJNS5_1CILi1EEES8_S8_EEENS6_IJNS7_ILi128EEENS7_ILi96EEENS7_ILi192EEEEEELi192ENS_6half_tEfNS_4arch4Sm90ELb1ELb0ELb0ELb1ELb1ELb1ELb0ELb1ELb1ELb1ELb1ELb0EEENS1_21CollectiveEpilogueFwdINS6_IJSA_SC_SB_EEES9_SE_SG_Li256ELb1ELb1ELb1ELb0EEENS1_36VarlenDynamicPersistentTileSchedulerILi128ELi96ELi256ELi128ELb1ELb1ELb1ELb1ELb1ELb1EEEEEEEEEvNT_6ParamsE)
        .other          _ZN7cutlass13device_kernelIN5flash11enable_sm90INS1_16FlashAttnFwdSm90INS1_25CollectiveMainloopFwdSm90ILi2EN4cute5tupleIJNS5_1CILi1EEES8_S8_EEENS6_IJNS7_ILi128EEENS7_ILi96EEENS7_ILi192EEEEEELi192ENS_6half_tEfNS_4arch4Sm90ELb1ELb0ELb0ELb1ELb1ELb1ELb0ELb1ELb1ELb1ELb1ELb0EEENS1_21CollectiveEpilogueFwdINS6_IJSA_SC_SB_EEES9_SE_SG_Li256ELb1ELb1ELb1ELb0EEENS1_36VarlenDynamicPersistentTileSchedulerILi128ELi96ELi256ELi128ELb1ELb1ELb1ELb1ELb1ELb1EEEEEEEEEvNT_6ParamsE,@"STO_CUDA_ENTRY STV_DEFAULT"
_ZN7cutlass13device_kernelIN5flash11enable_sm90INS1_16FlashAttnFwdSm90INS1_25CollectiveMainloopFwdSm90ILi2EN4cute5tupleIJNS5_1CILi1EEES8_S8_EEENS6_IJNS7_ILi128EEENS7_ILi96EEENS7_ILi192EEEEEELi192ENS_6half_tEfNS_4arch4Sm90ELb1ELb0ELb0ELb1ELb1ELb1ELb0ELb1ELb1ELb1ELb1ELb0EEENS1_21CollectiveEpilogueFwdINS6_IJSA_SC_SB_EEES9_SE_SG_Li256ELb1ELb1ELb1ELb0EEENS1_36VarlenDynamicPersistentTileSchedulerILi128ELi96ELi256ELi128ELb1ELb1ELb1ELb1ELb1ELb1EEEEEEEEEvNT_6ParamsE:
[----:B------:R-:W-:Y:S01]  /*0000*/  LDC R1, c[0x0][0x37c] ;  /* 0x0000df00ff017b82 */ /* 0x000fe20000000800 */
[----:B------:R-:W-:Y:S05]  /*0010*/  EXIT ;  /* 0x000000000000794d */ /* 0x000fea0003800000 */
.L_x_8:
        /* <DEDUP_REMOVED lines=14> */
.L_x_17:


//--------------------- .nv.shared.reserved.0     --------------------------
	.section	.nv.shared.reserved.0,"aw",@nobits
	.weak		__nv_reservedSMEM_offset_0_alias
	.size		__nv_reservedSMEM_offset_0_alias, 0, 64
	.other		__nv_reservedSMEM_offset_0_alias,@"STO_CUDA_RESERVED_SHARED STV_DEFAULT"
__nv_reservedSMEM_offset_0_alias:
	.zero		0
	.zero		64


//--------------------- .nv.global                --------------------------
	.section	.nv.global,"aw",@nobits
.nv.global:
	.type		_ZN78_INTERNAL_c8d79735_42_flash_fwd_hdim192_fp16_paged_split_sm90_cu_49158569_35814cute1_E,@object
	.size		_ZN78_INTERNAL_c8d79735_42_flash_fwd_hdim192_fp16_paged_split_sm90_cu_49158569_35814cute1_E,(_ZN78_INTERNAL_c8d79735_42_flash_fwd_hdim192_fp16_paged_split_sm90_cu_49158569_35814cuda3std3__45__cpo6cbeginE - _ZN78_INTERNAL_c8d79735_42_flash_fwd_hdim192_fp16_paged_split_sm90_cu_49158569_35814cute1_E)
_ZN78_INTERNAL_c8d79735_42_flash_fwd_hdim192_fp16_paged_split_sm90_cu_49158569_35814cute1_E:
	.zero		1
	.type		_ZN78_INTERNAL_c8d79735_42_flash_fwd_hdim192_fp16_paged_split_sm90_cu_49158569_35814cuda3std3__45__cpo6cbeginE,@object
	.size		_ZN78_INTERNAL_c8d79735_42_flash_fwd_hdim192_fp16_paged_split_sm90_cu_49158569_35814cuda3std3__45__cpo6cbeginE,(_ZN78_INTERNAL_c8d79735_42_flash_fwd_hdim192_fp16_paged_split_sm90_cu_49158569_35814cuda3std3__48in_placeE - _ZN78_INTERNAL_c8d79735_42_flash_fwd_hdim192_fp16_paged_split_sm90_cu_49158569_35814cuda3std3__45__cpo6cbeginE)
_ZN78_INTERNAL_c8d79735_42_flash_fwd_hdim192_fp16_paged_split_sm90_cu_49158569_35814cuda3std3__45__cpo6cbeginE:
	.zero		1
	.type		_ZN78_INTERNAL_c8d79735_42_flash_fwd_hdim192_fp16_paged_split_sm90_cu_49158569_35814cuda3std3__48in_placeE,@object
	.size		_ZN78_INTERNAL_c8d79735_42_flash_fwd_hdim192_fp16_paged_split_sm90_cu_49158569_35814cuda3std3__48in_placeE,(_ZN78_INTERNAL_c8d79735_42_flash_fwd_hdim192_fp16_paged_split_sm90_cu_49158569_35814cuda3std6ranges3__45__cpo9iter_moveE - _ZN78_INTERNAL_c8d79735_42_flash_fwd_hdim192_fp16_paged_split_sm90_cu_49158569_35814cuda3std3__48in_placeE)
_ZN78_INTERNAL_c8d79735_42_flash_fwd_hdim192_fp16_paged_split_sm90_cu_49158569_35814cuda3std3__48in_placeE:
	.zero		1
	.type		_ZN78_INTERNAL_c8d79735_42_flash_fwd_hdim192_fp16_paged_split_sm90_cu_49158569_35814cuda3std6ranges3__45__cpo9iter_moveE,@object
	.size		_ZN78_INTERNAL_c8d79735_42_flash_fwd_hdim192_fp16_paged_split_sm90_cu_49158569_35814cuda3std6ranges3__45__cpo9iter_moveE,(_ZN78_INTERNAL_c8d79735_42_flash_fwd_hdim192_fp16_paged_split_sm90_cu_49158569_35814cuda3std3__45__cpo5beginE - _ZN78_INTERNAL_c8d79735_42_flash_fwd_hdim192_fp16_paged_split_sm90_cu_49158569_35814cuda3std6ranges3__45__cpo9iter_moveE)
_ZN78_INTERNAL_c8d79735_42_flash_fwd_hdim192_fp16_paged_split_sm90_cu_49158569_35814cuda3std6ranges3__45__cpo9iter_moveE:
	.zero		1
	.type		_ZN78_INTERNAL_c8d79735_42_flash_fwd_hdim192_fp16_paged_split_sm90_cu_49158569_35814cuda3std3__45__cpo5beginE,@object
	.size		_ZN78_INTERNAL_c8d79735_42_flash_fwd_hdim192_fp16_paged_split_sm90_cu_49158569_35814cuda3std3__45__cpo5beginE,(_ZN78_INTERNAL_c8d79735_42_flash_fwd_hdim192_fp16_paged_split_sm90_cu_49158569_35814cuda3std3__480_GLOBAL__N__c8d79735_42_flash_fwd_hdim192_fp16_paged_split_sm90_cu_49158569_35816ignoreE - _ZN78_INTERNAL_c8d79735_42_flash_fwd_hdim192_fp16_paged_split_sm90_cu_49158569_35814cuda3std3__45__cpo5beginE)
_ZN78_INTERNAL_c8d79735_42_flash_fwd_hdim192_fp16_paged_split_sm90_cu_49158569_35814cuda3std3__45__cpo5beginE:
	.zero		1
	.type		_ZN78_INTERNAL_c8d79735_42_flash_fwd_hdim192_fp16_paged_split_sm90_cu_49158569_35814cuda3std3__480_GLOBAL__N__c8d79735_42_flash_fwd_hdim192_fp16_paged_split_sm90_cu_49158569_35816ignoreE,@object
	.size		_ZN78_INTERNAL_c8d79735_42_flash_fwd_hdim192_fp16_paged_split_sm90_cu_49158569_35814cuda3std3__480_GLOBAL__N__c8d79735_42_flash_fwd_hdim192_fp16_paged_split_sm90_cu_49158569_35816ignoreE,(_ZN78_INTERNAL_c8d79735_42_flash_fwd_hdim192_fp16_paged_split_sm90_cu_49158569_35814cute7productE - _ZN78_INTERNAL_c8d79735_42_flash_fwd_hdim192_fp16_paged_split_sm90_cu_49158569_35814cuda3std3__480_GLOBAL__N__c8d79735_42_flash_fwd_hdim192_fp16_paged_split_sm90_cu_49158569_35816ignoreE)
_ZN78_INTERNAL_c8d79735_42_flash_fwd_hdim192_fp16_paged_split_sm90_cu_49158569_35814cuda3std3__480_GLOBAL__N__c8d79735_42_flash_fwd_hdim192_fp16_paged_split_sm90_cu_49158569_35816ignoreE:
	.zero		1
	.type		_ZN78_INTERNAL_c8d79735_42_flash_fwd_hdim192_fp16_paged_split_sm90_cu_49158569_35814cute7productE,@object
	.size		_ZN78_INTERNAL_c8d79735_42_flash_fwd_hdim192_fp16_paged_split_sm90_cu_49158569_35814cute7productE,(_ZN78_INTERNAL_c8d79735_42_flash_fwd_hdim192_fp16_paged_split_sm90_cu_49158569_35814cuda3std3__45__cpo3endE - _ZN78_INTERNAL_c8d79735_42_flash_fwd_hdim192_fp16_paged_split_sm90_cu_49158569_35814cute7productE)
_ZN78_INTERNAL_c8d79735_42_flash_fwd_hdim192_fp16_paged_split_sm90_cu_49158569_35814cute7productE:
	.zero		1
	.type		_ZN78_INTERNAL_c8d79735_42_flash_fwd_hdim192_fp16_paged_split_sm90_cu_49158569_35814cuda3std3__45__cpo3endE,@object
	.size		_ZN78_INTERNAL_c8d79735_42_flash_fwd_hdim192_fp16_paged_split_sm90_cu_49158569_35814cuda3std3__45__cpo3endE,(_ZN78_INTERNAL_c8d79735_42_flash_fwd_hdim192_fp16_paged_split_sm90_cu_49158569_35814cuda3std3__419piecewise_constructE - _ZN78_INTERNAL_c8d79735_42_flash_fwd_hdim192_fp16_paged_split_sm90_cu_49158569_35814cuda3std3__45__cpo3endE)
_ZN78_INTERNAL_c8d79735_42_flash_fwd_hdim192_fp16_paged_split_sm90_cu_49158569_35814cuda3std3__45__cpo3endE:
	.zero		1
	.type		_ZN78_INTERNAL_c8d79735_42_flash_fwd_hdim192_fp16_paged_split_sm90_cu_49158569_35814cuda3std3__419piecewise_constructE,@object
	.size		_ZN78_INTERNAL_c8d79735_42_flash_fwd_hdim192_fp16_paged_split_sm90_cu_49158569_35814cuda3std3__419piecewise_constructE,(_ZN78_INTERNAL_c8d79735_42_flash_fwd_hdim192_fp16_paged_split_sm90_cu_49158569_35814cuda3std3__45__cpo4cendE - _ZN78_INTERNAL_c8d79735_42_flash_fwd_hdim192_fp16_paged_split_sm90_cu_49158569_35814cuda3std3__419piecewise_constructE)
_ZN78_INTERNAL_c8d79735_42_flash_fwd_hdim192_fp16_paged_split_sm90_cu_49158569_35814cuda3std3__419piecewise_constructE:
	.zero		1
	.type		_ZN78_INTERNAL_c8d79735_42_flash_fwd_hdim192_fp16_paged_split_sm90_cu_49158569_35814cuda3std3__45__cpo4cendE,@object
	.size		_ZN78_INTERNAL_c8d79735_42_flash_fwd_hdim192_fp16_paged_split_sm90_cu_49158569_35814cuda3std3__45__cpo4cendE,(_ZN78_INTERNAL_c8d79735_42_flash_fwd_hdim192_fp16_paged_split_sm90_cu_49158569_35814cuda3std6ranges3__45__cpo4swapE - _ZN78_INTERNAL_c8d79735_42_flash_fwd_hdim192_fp16_paged_split_sm90_cu_49158569_35814cuda3std3__45__cpo4cendE)
_ZN78_INTERNAL_c8d79735_42_flash_fwd_hdim192_fp16_paged_split_sm90_cu_49158569_35814cuda3std3__45__cpo4cendE:
	.zero		1
	.type		_ZN78_INTERNAL_c8d79735_42_flash_fwd_hdim192_fp16_paged_split_sm90_cu_49158569_35814cuda3std6ranges3__45__cpo4swapE,@object
	.size		_ZN78_INTERNAL_c8d79735_42_flash_fwd_hdim192_fp16_paged_split_sm90_cu_49158569_35814cuda3std6ranges3__45__cpo4swapE,(.L_7 - _ZN78_INTERNAL_c8d79735_42_flash_fwd_hdim192_fp16_paged_split_sm90_cu_49158569_35814cuda3std6ranges3__45__cpo4swapE)
_ZN78_INTERNAL_c8d79735_42_flash_fwd_hdim192_fp16_paged_split_sm90_cu_49158569_35814cuda3std6ranges3__45__cpo4swapE:
	.zero		1
.L_7:


//--------------------- .nv.constant0._ZN7cutlass13device_kernelIN5flash11enable_sm90INS1_16FlashAttnFwdSm90INS1_25CollectiveMainloopFwdSm90ILi2EN4cute5tupleIJNS5_1CILi1EEES8_S8_EEENS6_IJNS7_ILi128EEENS7_ILi96EEENS7_ILi192EEEEEELi192ENS_6half_tEfNS_4arch4Sm90ELb0ELb0ELb0ELb0ELb1ELb0ELb0ELb1ELb1ELb1ELb1ELb0EEENS1_21CollectiveEpilogueFwdINS6_IJSA_SC_SB_EEES9_SE_SG_Li256ELb0ELb1ELb1ELb0EEENS1_19SingleTileSchedulerILb0ELb1ELb1ELi128EEEEEEEEEvNT_6ParamsE --------------------------
	.section	.nv.constant0._ZN7cutlass13device_kernelIN5flash11enable_sm90INS1_16FlashAttnFwdSm90INS1_25CollectiveMainloopFwdSm90ILi2EN4cute5tupleIJNS5_1CILi1EEES8_S8_EEENS6_IJNS7_ILi128EEENS7_ILi96EEENS7_ILi192EEEEEELi192ENS_6half_tEfNS_4arch4Sm90ELb0ELb0ELb0ELb0ELb1ELb0ELb0ELb1ELb1ELb1ELb1ELb0EEENS1_21CollectiveEpilogueFwdINS6_IJSA_SC_SB_EEES9_SE_SG_Li256ELb0ELb1ELb1ELb0EEENS1_19SingleTileSchedulerILb0ELb1ELb1ELi128EEEEEEEEEvNT_6ParamsE,"a",@progbits
	.sectionflags	@""
	.align	4
.nv.constant0._ZN7cutlass13device_kernelIN5flash11enable_sm90INS1_16FlashAttnFwdSm90INS1_25CollectiveMainloopFwdSm90ILi2EN4cute5tupleIJNS5_1CILi1EEES8_S8_EEENS6_IJNS7_ILi128EEENS7_ILi96EEENS7_ILi192EEEEEELi192ENS_6half_tEfNS_4arch4Sm90ELb0ELb0ELb0ELb0ELb1ELb0ELb0ELb1ELb1ELb1ELb1ELb0EEENS1_21CollectiveEpilogueFwdINS6_IJSA_SC_SB_EEES9_SE_SG_Li256ELb0ELb1ELb1ELb0EEENS1_19SingleTileSchedulerILb0ELb1ELb1ELi128EEEEEEEEEvNT_6ParamsE:
	.zero		3456


//--------------------- .nv.constant0._ZN7cutlass13device_kernelIN5flash11enable_sm90INS1_16FlashAttnFwdSm90INS1_25CollectiveMainloopFwdSm90ILi2EN4cute5tupleIJNS5_1CILi1EEES8_S8_EEENS6_IJNS7_ILi128EEENS7_ILi96EEENS7_ILi192EEEEEELi192ENS_6half_tEfNS_4arch4Sm90ELb0ELb0ELb0ELb1ELb1ELb0ELb0ELb1ELb1ELb1ELb1ELb0EEENS1_21CollectiveEpilogueFwdINS6_IJSA_SC_SB_EEES9_SE_SG_Li256ELb1ELb1ELb1ELb0EEENS1_36VarlenDynamicPersistentTileSchedulerILi128ELi96ELi256ELi128ELb1ELb1ELb1ELb0ELb1ELb1EEEEEEEEEvNT_6ParamsE --------------------------
	.section	.nv.constant0._ZN7cutlass13device_kernelIN5flash11enable_sm90INS1_16FlashAttnFwdSm90INS1_25CollectiveMainloopFwdSm90ILi2EN4cute5tupleIJNS5_1CILi1EEES8_S8_EEENS6_IJNS7_ILi128EEENS7_ILi96EEENS7_ILi192EEEEEELi192ENS_6half_tEfNS_4arch4Sm90ELb0ELb0ELb0ELb1ELb1ELb0ELb0ELb1ELb1ELb1ELb1ELb0EEENS1_21CollectiveEpilogueFwdINS6_IJSA_SC_SB_EEES9_SE_SG_Li256ELb1ELb1ELb1ELb0EEENS1_36VarlenDynamicPersistentTileSchedulerILi128ELi96ELi256ELi128ELb1ELb1ELb1ELb0ELb1ELb1EEEEEEEEEvNT_6ParamsE,"a",@progbits
	.sectionflags	@""
	.align	4
.nv.constant0._ZN7cutlass13device_kernelIN5flash11enable_sm90INS1_16FlashAttnFwdSm90INS1_25CollectiveMainloopFwdSm90ILi2EN4cute5tupleIJNS5_1CILi1EEES8_S8_EEENS6_IJNS7_ILi128EEENS7_ILi96EEENS7_ILi192EEEEEELi192ENS_6half_tEfNS_4arch4Sm90ELb0ELb0ELb0ELb1ELb1ELb0ELb0ELb1ELb1ELb1ELb1ELb0EEENS1_21CollectiveEpilogueFwdINS6_IJSA_SC_SB_EEES9_SE_SG_Li256ELb1ELb1ELb1ELb0EEENS1_36VarlenDynamicPersistentTileSchedulerILi128ELi96ELi256ELi128ELb1ELb1ELb1ELb0ELb1ELb1EEEEEEEEEvNT_6ParamsE:
	.zero		3584


//--------------------- .nv.constant0._ZN7cutlass13device_kernelIN5flash11enable_sm90INS1_16FlashAttnFwdSm90INS1_25CollectiveMainloopFwdSm90ILi2EN4cute5tupleIJNS5_1CILi1EEES8_S8_EEENS6_IJNS7_ILi128EEENS7_ILi96EEENS7_ILi192EEEEEELi192ENS_6half_tEfNS_4arch4Sm90ELb0ELb0ELb0ELb1ELb1ELb1ELb0ELb1ELb1ELb1ELb1ELb0EEENS1_21CollectiveEpilogueFwdINS6_IJSA_SC_SB_EEES9_SE_SG_Li256ELb1ELb1ELb1ELb0EEENS1_36VarlenDynamicPersistentTileSchedulerILi128ELi96ELi256ELi128ELb1ELb1ELb1ELb0ELb1ELb1EEEEEEEEEvNT_6ParamsE --------------------------
	.section	.nv.constant0._ZN7cutlass13device_kernelIN5flash11enable_sm90INS1_16FlashAttnFwdSm90INS1_25CollectiveMainloopFwdSm90ILi2EN4cute5tupleIJNS5_1CILi1EEES8_S8_EEENS6_IJNS7_ILi128EEENS7_ILi96EEENS7_ILi192EEEEEELi192ENS_6half_tEfNS_4arch4Sm90ELb0ELb0ELb0ELb1ELb1ELb1ELb0ELb1ELb1ELb1ELb1ELb0EEENS1_21CollectiveEpilogueFwdINS6_IJSA_SC_SB_EEES9_SE_SG_Li256ELb1ELb1ELb1ELb0EEENS1_36VarlenDynamicPersistentTileSchedulerILi128ELi96ELi256ELi128ELb1ELb1ELb1ELb0ELb1ELb1EEEEEEEEEvNT_6ParamsE,"a",@progbits
	.sectionflags	@""
	.align	4
.nv.constant0._ZN7cutlass13device_kernelIN5flash11enable_sm90INS1_16FlashAttnFwdSm90INS1_25CollectiveMainloopFwdSm90ILi2EN4cute5tupleIJNS5_1CILi1EEES8_S8_EEENS6_IJNS7_ILi128EEENS7_ILi96EEENS7_ILi192EEEEEELi192ENS_6half_tEfNS_4arch4Sm90ELb0ELb0ELb0ELb1ELb1ELb1ELb0ELb1ELb1ELb1ELb1ELb0EEENS1_21CollectiveEpilogueFwdINS6_IJSA_SC_SB_EEES9_SE_SG_Li256ELb1ELb1ELb1ELb0EEENS1_36VarlenDynamicPersistentTileSchedulerILi128ELi96ELi256ELi128ELb1ELb1ELb1ELb0ELb1ELb1EEEEEEEEEvNT_6ParamsE:
	.zero		3584


//--------------------- .nv.constant0._ZN7cutlass13device_kernelIN5flash11enable_sm90INS1_16FlashAttnFwdSm90INS1_25CollectiveMainloopFwdSm90ILi2EN4cute5tupleIJNS5_1CILi1EEES8_S8_EEENS6_IJNS7_ILi128EEENS7_ILi96EEENS7_ILi192EEEEEELi192ENS_6half_tEfNS_4arch4Sm90ELb0ELb1ELb0ELb0ELb1ELb0ELb0ELb1ELb1ELb1ELb1ELb0EEENS1_21CollectiveEpilogueFwdINS6_IJSA_SC_SB_EEES9_SE_SG_Li256ELb0ELb1ELb1ELb0EEENS1_19SingleTileSchedulerILb0ELb1ELb1ELi128EEEEEEEEEvNT_6ParamsE --------------------------
	.section	.nv.constant0._ZN7cutlass13device_kernelIN5flash11enable_sm90INS1_16FlashAttnFwdSm90INS1_25CollectiveMainloopFwdSm90ILi2EN4cute5tupleIJNS5_1CILi1EEES8_S8_EEENS6_IJNS7_ILi128EEENS7_ILi96EEENS7_ILi192EEEEEELi192ENS_6half_tEfNS_4arch4Sm90ELb0ELb1ELb0ELb0ELb1ELb0ELb0ELb1ELb1ELb1ELb1ELb0EEENS1_21CollectiveEpilogueFwdINS6_IJSA_SC_SB_EEES9_SE_SG_Li256ELb0ELb1ELb1ELb0EEENS1_19SingleTileSchedulerILb0ELb1ELb1ELi128EEEEEEEEEvNT_6ParamsE,"a",@progbits
	.sectionflags	@""
	.align	4
.nv.constant0._ZN7cutlass13device_kernelIN5flash11enable_sm90INS1_16FlashAttnFwdSm90INS1_25CollectiveMainloopFwdSm90ILi2EN4cute5tupleIJNS5_1CILi1EEES8_S8_EEENS6_IJNS7_ILi128EEENS7_ILi96EEENS7_ILi192EEEEEELi192ENS_6half_tEfNS_4arch4Sm90ELb0ELb1ELb0ELb0ELb1ELb0ELb0ELb1ELb1ELb1ELb1ELb0EEENS1_21CollectiveEpilogueFwdINS6_IJSA_SC_SB_EEES9_SE_SG_Li256ELb0ELb1ELb1ELb0EEENS1_19SingleTileSchedulerILb0ELb1ELb1ELi128EEEEEEEEEvNT_6ParamsE:
	.zero		3456


//--------------------- .nv.constant0._ZN7cutlass13device_kernelIN5flash11enable_sm90INS1_16FlashAttnFwdSm90INS1_25CollectiveMainloopFwdSm90ILi2EN4cute5tupleIJNS5_1CILi1EEES8_S8_EEENS6_IJNS7_ILi128EEENS7_ILi96EEENS7_ILi192EEEEEELi192ENS_6half_tEfNS_4arch4Sm90ELb0ELb1ELb0ELb1ELb1ELb0ELb0ELb1ELb1ELb1ELb1ELb0EEENS1_21CollectiveEpilogueFwdINS6_IJSA_SC_SB_EEES9_SE_SG_Li256ELb1ELb1ELb1ELb0EEENS1_36VarlenDynamicPersistentTileSchedulerILi128ELi96ELi256ELi128ELb1ELb1ELb1ELb1ELb0ELb1EEEEEEEEEvNT_6ParamsE --------------------------
	.section	.nv.constant0._ZN7cutlass13device_kernelIN5flash11enable_sm90INS1_16FlashAttnFwdSm90INS1_25CollectiveMainloopFwdSm90ILi2EN4cute5tupleIJNS5_1CILi1EEES8_S8_EEENS6_IJNS7_ILi128EEENS7_ILi96EEENS7_ILi192EEEEEELi192ENS_6half_tEfNS_4arch4Sm90ELb0ELb1ELb0ELb1ELb1ELb0ELb0ELb1ELb1ELb1ELb1ELb0EEENS1_21CollectiveEpilogueFwdINS6_IJSA_SC_SB_EEES9_SE_SG_Li256ELb1ELb1ELb1ELb0EEENS1_36VarlenDynamicPersistentTileSchedulerILi128ELi96ELi256ELi128ELb1ELb1ELb1ELb1ELb0ELb1EEEEEEEEEvNT_6ParamsE,"a",@progbits
	.sectionflags	@""
	.align	4
.nv.constant0._ZN7cutlass13device_kernelIN5flash11enable_sm90INS1_16FlashAttnFwdSm90INS1_25CollectiveMainloopFwdSm90ILi2EN4cute5tupleIJNS5_1CILi1EEES8_S8_EEENS6_IJNS7_ILi128EEENS7_ILi96EEENS7_ILi192EEEEEELi192ENS_6half_tEfNS_4arch4Sm90ELb0ELb1ELb0ELb1ELb1ELb0ELb0ELb1ELb1ELb1ELb1ELb0EEENS1_21CollectiveEpilogueFwdINS6_IJSA_SC_SB_EEES9_SE_SG_Li256ELb1ELb1ELb1ELb0EEENS1_36VarlenDynamicPersistentTileSchedulerILi128ELi96ELi256ELi128ELb1ELb1ELb1ELb1ELb0ELb1EEEEEEEEEvNT_6ParamsE:
	.zero		3584


//--------------------- .nv.constant0._ZN7cutlass13device_kernelIN5flash11enable_sm90INS1_16FlashAttnFwdSm90INS1_25CollectiveMainloopFwdSm90ILi2EN4cute5tupleIJNS5_1CILi1EEES8_S8_EEENS6_IJNS7_ILi128EEENS7_ILi96EEENS7_ILi192EEEEEELi192ENS_6half_tEfNS_4arch4Sm90ELb0ELb1ELb0ELb1ELb1ELb1ELb0ELb1ELb1ELb1ELb1ELb0EEENS1_21CollectiveEpilogueFwdINS6_IJSA_SC_SB_EEES9_SE_SG_Li256ELb1ELb1ELb1ELb0EEENS1_36VarlenDynamicPersistentTileSchedulerILi128ELi96ELi256ELi128ELb1ELb1ELb1ELb1ELb0ELb1EEEEEEEEEvNT_6ParamsE --------------------------
	.section	.nv.constant0._ZN7cutlass13device_kernelIN5flash11enable_sm90INS1_16FlashAttnFwdSm90INS1_25CollectiveMainloopFwdSm90ILi2EN4cute5tupleIJNS5_1CILi1EEES8_S8_EEENS6_IJNS7_ILi128EEENS7_ILi96EEENS7_ILi192EEEEEELi192ENS_6half_tEfNS_4arch4Sm90ELb0ELb1ELb0ELb1ELb1ELb1ELb0ELb1ELb1ELb1ELb1ELb0EEENS1_21CollectiveEpilogueFwdINS6_IJSA_SC_SB_EEES9_SE_SG_Li256ELb1ELb1ELb1ELb0EEENS1_36VarlenDynamicPersistentTileSchedulerILi128ELi96ELi256ELi128ELb1ELb1ELb1ELb1ELb0ELb1EEEEEEEEEvNT_6ParamsE,"a",@progbits
	.sectionflags	@""
	.align	4
.nv.constant0._ZN7cutlass13device_kernelIN5flash11enable_sm90INS1_16FlashAttnFwdSm90INS1_25CollectiveMainloopFwdSm90ILi2EN4cute5tupleIJNS5_1CILi1EEES8_S8_EEENS6_IJNS7_ILi128EEENS7_ILi96EEENS7_ILi192EEEEEELi192ENS_6half_tEfNS_4arch4Sm90ELb0ELb1ELb0ELb1ELb1ELb1ELb0ELb1ELb1ELb1ELb1ELb0EEENS1_21CollectiveEpilogueFwdINS6_IJSA_SC_SB_EEES9_SE_SG_Li256ELb1ELb1ELb1ELb0EEENS1_36VarlenDynamicPersistentTileSchedulerILi128ELi96ELi256ELi128ELb1ELb1ELb1ELb1ELb0ELb1EEEEEEEEEvNT_6ParamsE:
	.zero		3584


//--------------------- .nv.constant0._ZN7cutlass13device_kernelIN5flash11enable_sm90INS1_16FlashAttnFwdSm90INS1_25CollectiveMainloopFwdSm90ILi2EN4cute5tupleIJNS5_1CILi1EEES8_S8_EEENS6_IJNS7_ILi128EEENS7_ILi96EEENS7_ILi192EEEEEELi192ENS_6half_tEfNS_4arch4Sm90ELb1ELb0ELb0ELb0ELb1ELb0ELb0ELb1ELb1ELb1ELb1ELb0EEENS1_21CollectiveEpilogueFwdINS6_IJSA_SC_SB_EEES9_SE_SG_Li256ELb0ELb1ELb1ELb0EEENS1_19SingleTileSchedulerILb0ELb1ELb1ELi128EEEEEEEEEvNT_6ParamsE --------------------------
	.section	.nv.constant0._ZN7cutlass13device_kernelIN5flash11enable_sm90INS1_16FlashAttnFwdSm90INS1_25CollectiveMainloopFwdSm90ILi2EN4cute5tupleIJNS5_1CILi1EEES8_S8_EEENS6_IJNS7_ILi128EEENS7_ILi96EEENS7_ILi192EEEEEELi192ENS_6half_tEfNS_4arch4Sm90ELb1ELb0ELb0ELb0ELb1ELb0ELb0ELb1ELb1ELb1ELb1ELb0EEENS1_21CollectiveEpilogueFwdINS6_IJSA_SC_SB_EEES9_SE_SG_Li256ELb0ELb1ELb1ELb0EEENS1_19SingleTileSchedulerILb0ELb1ELb1ELi128EEEEEEEEEvNT_6ParamsE,"a",@progbits
	.sectionflags	@""
	.align	4
.nv.constant0._ZN7cutlass13device_kernelIN5flash11enable_sm90INS1_16FlashAttnFwdSm90INS1_25CollectiveMainloopFwdSm90ILi2EN4cute5tupleIJNS5_1CILi1EEES8_S8_EEENS6_IJNS7_ILi128EEENS7_ILi96EEENS7_ILi192EEEEEELi192ENS_6half_tEfNS_4arch4Sm90ELb1ELb0ELb0ELb0ELb1ELb0ELb0ELb1ELb1ELb1ELb1ELb0EEENS1_21CollectiveEpilogueFwdINS6_IJSA_SC_SB_EEES9_SE_SG_Li256ELb0ELb1ELb1ELb0EEENS1_19SingleTileSchedulerILb0ELb1ELb1ELi128EEEEEEEEEvNT_6ParamsE:
	.zero		3456


//--------------------- .nv.constant0._ZN7cutlass13device_kernelIN5flash11enable_sm90INS1_16FlashAttnFwdSm90INS1_25CollectiveMainloopFwdSm90ILi2EN4cute5tupleIJNS5_1CILi1EEES8_S8_EEENS6_IJNS7_ILi128EEENS7_ILi96EEENS7_ILi192EEEEEELi192ENS_6half_tEfNS_4arch4Sm90ELb1ELb0ELb0ELb1ELb1ELb0ELb0ELb1ELb1ELb1ELb1ELb0EEENS1_21CollectiveEpilogueFwdINS6_IJSA_SC_SB_EEES9_SE_SG_Li256ELb1ELb1ELb1ELb0EEENS1_36VarlenDynamicPersistentTileSchedulerILi128ELi96ELi256ELi128ELb1ELb1ELb1ELb1ELb1ELb1EEEEEEEEEvNT_6ParamsE --------------------------
	.section	.nv.constant0._ZN7cutlass13device_kernelIN5flash11enable_sm90INS1_16FlashAttnFwdSm90INS1_25CollectiveMainloopFwdSm90ILi2EN4cute5tupleIJNS5_1CILi1EEES8_S8_EEENS6_IJNS7_ILi128EEENS7_ILi96EEENS7_ILi192EEEEEELi192ENS_6half_tEfNS_4arch4Sm90ELb1ELb0ELb0ELb1ELb1ELb0ELb0ELb1ELb1ELb1ELb1ELb0EEENS1_21CollectiveEpilogueFwdINS6_IJSA_SC_SB_EEES9_SE_SG_Li256ELb1ELb1ELb1ELb0EEENS1_36VarlenDynamicPersistentTileSchedulerILi128ELi96ELi256ELi128ELb1ELb1ELb1ELb1ELb1ELb1EEEEEEEEEvNT_6ParamsE,"a",@progbits
	.sectionflags	@""
	.align	4
.nv.constant0._ZN7cutlass13device_kernelIN5flash11enable_sm90INS1_16FlashAttnFwdSm90INS1_25CollectiveMainloopFwdSm90ILi2EN4cute5tupleIJNS5_1CILi1EEES8_S8_EEENS6_IJNS7_ILi128EEENS7_ILi96EEENS7_ILi192EEEEEELi192ENS_6half_tEfNS_4arch4Sm90ELb1ELb0ELb0ELb1ELb1ELb0ELb0ELb1ELb1ELb1ELb1ELb0EEENS1_21CollectiveEpilogueFwdINS6_IJSA_SC_SB_EEES9_SE_SG_Li256ELb1ELb1ELb1ELb0EEENS1_36VarlenDynamicPersistentTileSchedulerILi128ELi96ELi256ELi128ELb1ELb1ELb1ELb1ELb1ELb1EEEEEEEEEvNT_6ParamsE:
	.zero		3584


//--------------------- .nv.constant0._ZN7cutlass13device_kernelIN5flash11enable_sm90INS1_16FlashAttnFwdSm90INS1_25CollectiveMainloopFwdSm90ILi2EN4cute5tupleIJNS5_1CILi1EEES8_S8_EEENS6_IJNS7_ILi128EEENS7_ILi96EEENS7_ILi192EEEEEELi192ENS_6half_tEfNS_4arch4Sm90ELb1ELb0ELb0ELb1ELb1ELb1ELb0ELb1ELb1ELb1ELb1ELb0EEENS1_21CollectiveEpilogueFwdINS6_IJSA_SC_SB_EEES9_SE_SG_Li256ELb1ELb1ELb1ELb0EEENS1_36VarlenDynamicPersistentTileSchedulerILi128ELi96ELi256ELi128ELb1ELb1ELb1ELb1ELb1ELb1EEEEEEEEEvNT_6ParamsE --------------------------
	.section	.nv.constant0._ZN7cutlass13device_kernelIN5flash11enable_sm90INS1_16FlashAttnFwdSm90INS1_25CollectiveMainloopFwdSm90ILi2EN4cute5tupleIJNS5_1CILi1EEES8_S8_EEENS6_IJNS7_ILi128EEENS7_ILi96EEENS7_ILi192EEEEEELi192ENS_6half_tEfNS_4arch4Sm90ELb1ELb0ELb0ELb1ELb1ELb1ELb0ELb1ELb1ELb1ELb1ELb0EEENS1_21CollectiveEpilogueFwdINS6_IJSA_SC_SB_EEES9_SE_SG_Li256ELb1ELb1ELb1ELb0EEENS1_36VarlenDynamicPersistentTileSchedulerILi128ELi96ELi256ELi128ELb1ELb1ELb1ELb1ELb1ELb1EEEEEEEEEvNT_6ParamsE,"a",@progbits
	.sectionflags	@""
	.align	4
.nv.constant0._ZN7cutlass13device_kernelIN5flash11enable_sm90INS1_16FlashAttnFwdSm90INS1_25CollectiveMainloopFwdSm90ILi2EN4cute5tupleIJNS5_1CILi1EEES8_S8_EEENS6_IJNS7_ILi128EEENS7_ILi96EEENS7_ILi192EEEEEELi192ENS_6half_tEfNS_4arch4Sm90ELb1ELb0ELb0ELb1ELb1ELb1ELb0ELb1ELb1ELb1ELb1ELb0EEENS1_21CollectiveEpilogueFwdINS6_IJSA_SC_SB_EEES9_SE_SG_Li256ELb1ELb1ELb1ELb0EEENS1_36VarlenDynamicPersistentTileSchedulerILi128ELi96ELi256ELi128ELb1ELb1ELb1ELb1ELb1ELb1EEEEEEEEEvNT_6ParamsE:
	.zero		3584


//--------------------- SYMBOLS --------------------------

	.type		.nv.reservedSmem.offset0,@object
	.size		.nv.reservedSmem.offset0,0x4
